def matmul_kernel(
    a_ptr,
    b_ptr,
    c_ptr,
    M,
    N,
    K,
    stride_am,
    stride_ak,
    stride_bk,
    stride_bn,
    stride_cm,
    stride_cn,
    BLOCK_M: tl.constexpr,
    BLOCK_N: tl.constexpr,
    BLOCK_K: tl.constexpr,
    GROUP_M: tl.constexpr,
):
    pid = tl.program_id(axis=0)
    num_pid_m = tl.cdiv(M, BLOCK_M)
    num_pid_n = tl.cdiv(N, BLOCK_N)
    num_pid_in_group = GROUP_M * num_pid_n
    group_id = pid // num_pid_in_group
    first_pid_m = group_id * GROUP_M
    group_size_m = min(num_pid_m - first_pid_m, GROUP_M)
    pid_m = first_pid_m + ((pid % num_pid_in_group) % group_size_m)
    pid_n = (pid % num_pid_in_group) // group_size_m

    offs_am = (pid_m * BLOCK_M + tl.arange(0, BLOCK_M)) % M
    offs_bn = (pid_n * BLOCK_N + tl.arange(0, BLOCK_N)) % N
    offs_k = tl.arange(0, BLOCK_K)
    a_ptrs = a_ptr + offs_am[:, None] * stride_am + offs_k[None, :] * stride_ak
    b_ptrs = b_ptr + offs_k[:, None] * stride_bk + offs_bn[None, :] * stride_bn

    acc = tl.zeros((BLOCK_M, BLOCK_N), dtype=tl.float32)
    for kk in range(0, tl.cdiv(K, BLOCK_K)):
        a = tl.load(a_ptrs, mask=offs_k[None, :] < K - kk * BLOCK_K, other=0.0)
        b = tl.load(b_ptrs, mask=offs_k[:, None] < K - kk * BLOCK_K, other=0.0)
        acc = tl.dot(a, b, acc)
        a_ptrs += BLOCK_K * stride_ak
        b_ptrs += BLOCK_K * stride_bk

    c = acc.to(c_ptr.dtype.element_ty)
    offs_cm = pid_m * BLOCK_M + tl.arange(0, BLOCK_M)
    offs_cn = pid_n * BLOCK_N + tl.arange(0, BLOCK_N)
    c_ptrs = c_ptr + offs_cm[:, None] * stride_cm + offs_cn[None, :] * stride_cn
    mask = (offs_cm[:, None] < M) & (offs_cn[None, :] < N)
    tl.store(c_ptrs, c, mask=mask)

# config = {"BLOCK_K": 64, "BLOCK_M": 256, "BLOCK_N": 128, "GROUP_M": 8, "arch": "sm_80", "dtype": "fp16", "num_ctas": 1, "num_stages": 3, "num_warps": 16}
# arch = sm_80


// ===== COMPILED SASS (sm_80) =====

	.target	sm_80

	.elftype	@"ET_EXEC"


//--------------------- .note.nv.tkinfo           --------------------------
	.section	.note.nv.tkinfo,"",@"SHT_NOTE"
	.sectionflags	@"SHF_NOTE_NV_TKINFO"
	.tkinfo
        /*0018*/ 	.word	0x00000002
        /*0030*/ 	.string	""
        /*0030*/ 	.string	"ptxas"
        /*0030*/ 	.string	"Cuda compilation tools, release 13.0, V13.0.88"
        /*0030*/ 	.string	"Build cuda_13.0.r13.0/compiler.36424714_0"
        /*0030*/ 	.string	"-v  -suppress-debug-info  -lineinfo  -arch sm_80 "



//--------------------- .note.nv.cuinfo           --------------------------
	.section	.note.nv.cuinfo,"",@"SHT_NOTE"
	.sectionflags	@"SHF_NOTE_NV_CUINFO"
        /*0018*/ 	.short	0x0002
        /*001a*/ 	.short	0x0050
        /*001c*/ 	.short	0x0082
	.zero		2


//--------------------- .nv.info                  --------------------------
	.section	.nv.info,"",@"SHT_CUDA_INFO"
	.align	4


	//----- nvinfo : EIATTR_REGCOUNT
	.align		4
        /*0000*/ 	.byte	0x04, 0x2f
        /*0002*/ 	.short	(.L_1 - .L_0)
	.align		4
.L_0:
        /*0004*/ 	.word	index@(matmul_kernel)
        /*0008*/ 	.word	0x00000080


	//----- nvinfo : EIATTR_FRAME_SIZE
	.align		4
.L_1:
        /*000c*/ 	.byte	0x04, 0x11
        /*000e*/ 	.short	(.L_3 - .L_2)
	.align		4
.L_2:
        /*0010*/ 	.word	index@(matmul_kernel)
        /*0014*/ 	.word	0x00000090


	//----- nvinfo : EIATTR_MIN_STACK_SIZE
	.align		4
.L_3:
        /*0018*/ 	.byte	0x04, 0x12
        /*001a*/ 	.short	(.L_5 - .L_4)
	.align		4
.L_4:
        /*001c*/ 	.word	index@(matmul_kernel)
        /*0020*/ 	.word	0x00000090
.L_5:


//--------------------- .nv.info.matmul_kernel    --------------------------
	.section	.nv.info.matmul_kernel,"",@"SHT_CUDA_INFO"
	.sectionflags	@""
	.align	4


	//----- nvinfo : EIATTR_CUDA_API_VERSION
	.align		4
        /*0000*/ 	.byte	0x04, 0x37
        /*0002*/ 	.short	(.L_7 - .L_6)
.L_6:
        /*0004*/ 	.word	0x00000082


	//----- nvinfo : EIATTR_SW2861232_WAR
	.align		4
.L_7:
        /*0008*/ 	.byte	0x01, 0x35
	.zero		2


	//----- nvinfo : EIATTR_PARAM_CBANK
	.align		4
        /*000c*/ 	.byte	0x04, 0x0a
        /*000e*/ 	.short	(.L_9 - .L_8)
	.align		4
.L_8:
        /*0010*/ 	.word	index@(.nv.constant0.matmul_kernel)
        /*0014*/ 	.short	0x0160
        /*0016*/ 	.short	0x0050


	//----- nvinfo : EIATTR_CBANK_PARAM_SIZE
	.align		4
.L_9:
        /*0018*/ 	.byte	0x03, 0x19
        /*001a*/ 	.short	0x0050


	//----- nvinfo : EIATTR_KPARAM_INFO
	.align		4
        /*001c*/ 	.byte	0x04, 0x17
        /*001e*/ 	.short	(.L_11 - .L_10)
.L_10:
        /*0020*/ 	.word	0x00000000
        /*0024*/ 	.short	0x000d
        /*0026*/ 	.short	0x0048
        /*0028*/ 	.byte	0x00, 0xf4, 0x21, 0x00


	//----- nvinfo : EIATTR_KPARAM_INFO
	.align		4
.L_11:
        /*002c*/ 	.byte	0x04, 0x17
        /*002e*/ 	.short	(.L_13 - .L_12)
.L_12:
        /*0030*/ 	.word	0x00000000
        /*0034*/ 	.short	0x000c
        /*0036*/ 	.short	0x0040
        /*0038*/ 	.byte	0x00, 0xf4, 0x21, 0x00


	//----- nvinfo : EIATTR_KPARAM_INFO
	.align		4
.L_13:
        /*003c*/ 	.byte	0x04, 0x17
        /*003e*/ 	.short	(.L_15 - .L_14)
.L_14:
        /*0040*/ 	.word	0x00000000
        /*0044*/ 	.short	0x000b
        /*0046*/ 	.short	0x0038
        /*0048*/ 	.byte	0x00, 0xf0, 0x11, 0x00


	//----- nvinfo : EIATTR_KPARAM_INFO
	.align		4
.L_15:
        /*004c*/ 	.byte	0x04, 0x17
        /*004e*/ 	.short	(.L_17 - .L_16)
.L_16:
        /*0050*/ 	.word	0x00000000
        /*0054*/ 	.short	0x000a
        /*0056*/ 	.short	0x0034
        /*0058*/ 	.byte	0x00, 0xf0, 0x11, 0x00


	//----- nvinfo : EIATTR_KPARAM_INFO
	.align		4
.L_17:
        /*005c*/ 	.byte	0x04, 0x17
        /*005e*/ 	.short	(.L_19 - .L_18)
.L_18:
        /*0060*/ 	.word	0x00000000
        /*0064*/ 	.short	0x0009
        /*0066*/ 	.short	0x0030
        /*0068*/ 	.byte	0x00, 0xf0, 0x11, 0x00


	//----- nvinfo : EIATTR_KPARAM_INFO
	.align		4
.L_19:
        /*006c*/ 	.byte	0x04, 0x17
        /*006e*/ 	.short	(.L_21 - .L_20)
.L_20:
        /*0070*/ 	.word	0x00000000
        /*0074*/ 	.short	0x0008
        /*0076*/ 	.short	0x002c
        /*0078*/ 	.byte	0x00, 0xf0, 0x11, 0x00


	//----- nvinfo : EIATTR_KPARAM_INFO
	.align		4
.L_21:
        /*007c*/ 	.byte	0x04, 0x17
        /*007e*/ 	.short	(.L_23 - .L_22)
.L_22:
        /*0080*/ 	.word	0x00000000
        /*0084*/ 	.short	0x0007
        /*0086*/ 	.short	0x0028
        /*0088*/ 	.byte	0x00, 0xf0, 0x11, 0x00


	//----- nvinfo : EIATTR_KPARAM_INFO
	.align		4
.L_23:
        /*008c*/ 	.byte	0x04, 0x17
        /*008e*/ 	.short	(.L_25 - .L_24)
.L_24:
        /*0090*/ 	.word	0x00000000
        /*0094*/ 	.short	0x0006
        /*0096*/ 	.short	0x0024
        /*0098*/ 	.byte	0x00, 0xf0, 0x11, 0x00


	//----- nvinfo : EIATTR_KPARAM_INFO
	.align		4
.L_25:
        /*009c*/ 	.byte	0x04, 0x17
        /*009e*/ 	.short	(.L_27 - .L_26)
.L_26:
        /*00a0*/ 	.word	0x00000000
        /*00a4*/ 	.short	0x0005
        /*00a6*/ 	.short	0x0020
        /*00a8*/ 	.byte	0x00, 0xf0, 0x11, 0x00


	//----- nvinfo : EIATTR_KPARAM_INFO
	.align		4
.L_27:
        /*00ac*/ 	.byte	0x04, 0x17
        /*00ae*/ 	.short	(.L_29 - .L_28)
.L_28:
        /*00b0*/ 	.word	0x00000000
        /*00b4*/ 	.short	0x0004
        /*00b6*/ 	.short	0x001c
        /*00b8*/ 	.byte	0x00, 0xf0, 0x11, 0x00


	//----- nvinfo : EIATTR_KPARAM_INFO
	.align		4
.L_29:
        /*00bc*/ 	.byte	0x04, 0x17
        /*00be*/ 	.short	(.L_31 - .L_30)
.L_30:
        /*00c0*/ 	.word	0x00000000
        /*00c4*/ 	.short	0x0003
        /*00c6*/ 	.short	0x0018
        /*00c8*/ 	.byte	0x00, 0xf0, 0x11, 0x00


	//----- nvinfo : EIATTR_KPARAM_INFO
	.align		4
.L_31:
        /*00cc*/ 	.byte	0x04, 0x17
        /*00ce*/ 	.short	(.L_33 - .L_32)
.L_32:
        /*00d0*/ 	.word	0x00000000
        /*00d4*/ 	.short	0x0002
        /*00d6*/ 	.short	0x0010
        /*00d8*/ 	.byte	0x00, 0xf4, 0x21, 0x00


	//----- nvinfo : EIATTR_KPARAM_INFO
	.align		4
.L_33:
        /*00dc*/ 	.byte	0x04, 0x17
        /*00de*/ 	.short	(.L_35 - .L_34)
.L_34:
        /*00e0*/ 	.word	0x00000000
        /*00e4*/ 	.short	0x0001
        /*00e6*/ 	.short	0x0008
        /*00e8*/ 	.byte	0x00, 0xf4, 0x21, 0x00


	//----- nvinfo : EIATTR_KPARAM_INFO
	.align		4
.L_35:
        /*00ec*/ 	.byte	0x04, 0x17
        /*00ee*/ 	.short	(.L_37 - .L_36)
.L_36:
        /*00f0*/ 	.word	0x00000000
        /*00f4*/ 	.short	0x0000
        /*00f6*/ 	.short	0x0000
        /*00f8*/ 	.byte	0x00, 0xf4, 0x21, 0x00


	//----- nvinfo : EIATTR_MAXREG_COUNT
	.align		4
.L_37:
        /*00fc*/ 	.byte	0x03, 0x1b
        /*00fe*/ 	.short	0x0080


	//----- nvinfo : EIATTR_NUM_BARRIERS
	.align		4
        /*0100*/ 	.byte	0x02, 0x4c
        /*0102*/ 	.byte	0x01
	.zero		1


	//----- nvinfo : EIATTR_ANNOTATIONS
	.align		4
        /*0104*/ 	.byte	0x04, 0x55
        /*0106*/ 	.short	(.L_39 - .L_38)


	//   ....[0]....
.L_38:
        /*0108*/ 	.word	0x00000001
        /*010c*/ 	.byte	0x30, 0x06, 0x00, 0x00, 0x01, 0x00, 0x00, 0x00, 0xa0, 0x06, 0x00, 0x00, 0x01, 0x00, 0x00, 0x00
        /* <DEDUP_REMOVED lines=31> */
        /*030c*/ 	.byte	0x60, 0x4b, 0x00, 0x00, 0x01, 0x00, 0x00, 0x00, 0x70, 0x4b, 0x00, 0x00


	//----- nvinfo : EIATTR_MERCURY_ISA_VERSION
	.align		4
.L_39:
        /*0318*/ 	.byte	0x03, 0x5f
        /*031a*/ 	.short	0x0000


	//----- nvinfo : EIATTR_EXIT_INSTR_OFFSETS
	.align		4
        /*031c*/ 	.byte	0x04, 0x1c
        /*031e*/ 	.short	(.L_41 - .L_40)


	//   ....[0]....
.L_40:
        /*0320*/ 	.word	0x00006930


	//   ....[1]....
        /*0324*/ 	.word	0x00006960


	//----- nvinfo : EIATTR_REQNTID
	.align		4
.L_41:
        /*0328*/ 	.byte	0x04, 0x10
        /*032a*/ 	.short	(.L_43 - .L_42)
.L_42:
        /*032c*/ 	.word	0x00000200
        /*0330*/ 	.word	0x00000001
        /*0334*/ 	.word	0x00000001
.L_43:


//--------------------- .nv.callgraph             --------------------------
	.section	.nv.callgraph,"",@"SHT_CUDA_CALLGRAPH"
	.align	4
	.sectionentsize	8
	.align		4
        /*0000*/ 	.word	0x00000000
	.align		4
        /*0004*/ 	.word	0xffffffff
	.align		4
        /*0008*/ 	.word	0x00000000
	.align		4
        /*000c*/ 	.word	0xfffffffe
	.align		4
        /*0010*/ 	.word	0x00000000
	.align		4
        /*0014*/ 	.word	0xfffffffd
	.align		4
        /*0018*/ 	.word	0x00000000
	.align		4
        /*001c*/ 	.word	0xfffffffc


//--------------------- .nv.rel.action            --------------------------
	.section	.nv.rel.action,"",@"SHT_CUDA_RELOCINFO"
	.align	8
	.sectionentsize	8
        /*0000*/ 	.byte	0x73, 0x00, 0x00, 0x00, 0x00, 0x00, 0x00, 0x00, 0x00, 0x00, 0x00, 0x11, 0x25, 0x00, 0x05, 0x36


//--------------------- .nv.constant0.matmul_kernel --------------------------
	.section	.nv.constant0.matmul_kernel,"a",@progbits
	.sectionflags	@""
	.align	4
.nv.constant0.matmul_kernel:
	.zero		432


//--------------------- .text.matmul_kernel       --------------------------
	.section	.text.matmul_kernel,"ax",@progbits
	.sectioninfo	@"SHI_REGISTERS=128"
	.align	128
        .global         matmul_kernel
        .type           matmul_kernel,@function
        .size           matmul_kernel,(.L_x_5 - matmul_kernel)
        .other          matmul_kernel,@"STO_CUDA_ENTRY STV_DEFAULT"
matmul_kernel:
.text.matmul_kernel:
[----:B------:R-:W-:-:S03]  /*0000*/  IMAD.MOV.U32 R1, RZ, RZ, c[0x0][0x28] ;  /* 0x00000a00ff017624 */ /* 0x000fc600078e00ff */
[----:B------:R-:W-:Y:S01]  /*0010*/  IMAD.MOV.U32 R0, RZ, RZ, c[0x0][0x17c] ;  /* 0x00005f00ff007624 */ /* 0x000fe200078e00ff */
[----:B------:R-:W0:Y:S01]  /*0020*/  S2R R5, SR_CTAID.X ;  /* 0x0000000000057919 */ /* 0x000e220000002500 */
[----:B------:R-:W-:Y:S01]  /*0030*/  IADD3 R1, R1, -0x90, RZ ;  /* 0xffffff7001017810 */ /* 0x000fe20007ffe0ff */
[----:B------:R-:W-:Y:S02]  /*0040*/  ULDC UR4, c[0x0][0x180] ;  /* 0x0000600000047ab9 */ /* 0x000fe40000000800 */
[----:B------:R-:W-:Y:S01]  /*0050*/  IADD3 R0, R0, 0x7f, RZ ;  /* 0x0000007f00007810 */ /* 0x000fe20007ffe0ff */
[----:B------:R-:W1:Y:S01]  /*0060*/  S2R R80, SR_TID.X ;  /* 0x0000000000507919 */ /* 0x000e620000002100 */
[----:B------:R-:W-:Y:S02]  /*0070*/  ULDC.64 UR6, c[0x0][0x118] ;  /* 0x0000460000067ab9 */ /* 0x000fe40000000a00 */
[----:B------:R-:W-:-:S04]  /*0080*/  SHF.R.S32.HI R3, RZ, 0x1f, R0 ;  /* 0x0000001fff037819 */ /* 0x000fc80000011400 */
[----:B------:R-:W-:-:S04]  /*0090*/  LEA.HI R3, R3, R0, RZ, 0x7 ;  /* 0x0000000003037211 */ /* 0x000fc800078f38ff */
[----:B------:R-:W-:-:S05]  /*00a0*/  SHF.R.S32.HI R3, RZ, 0x7, R3 ;  /* 0x00000007ff037819 */ /* 0x000fca0000011403 */
[----:B------:R-:W-:Y:S01]  /*00b0*/  IMAD.SHL.U32 R4, R3, 0x8, RZ ;  /* 0x0000000803047824 */ /* 0x000fe200078e00ff */
[----:B0-----:R-:W-:-:S04]  /*00c0*/  IABS R8, R5 ;  /* 0x0000000500087213 */ /* 0x001fc80000000000 */
[-C--:B------:R-:W-:Y:S02]  /*00d0*/  IABS R7, R4.reuse ;  /* 0x0000000400077213 */ /* 0x080fe40000000000 */
[----:B------:R-:W-:Y:S02]  /*00e0*/  IABS R10, R4 ;  /* 0x00000004000a7213 */ /* 0x000fe40000000000 */
[----:B------:R-:W0:Y:S08]  /*00f0*/  I2F.RP R0, R7 ;  /* 0x0000000700007306 */ /* 0x000e300000209400 */
[----:B0-----:R-:W0:Y:S02]  /*0100*/  MUFU.RCP R0, R0 ;  /* 0x0000000000007308 */ /* 0x001e240000001000 */
[----:B0-----:R-:W-:Y:S01]  /*0110*/  IADD3 R2, R0, 0xffffffe, RZ ;  /* 0x0ffffffe00027810 */ /* 0x001fe20007ffe0ff */
[----:B------:R-:W-:-:S05]  /*0120*/  IMAD.MOV R0, RZ, RZ, -R10 ;  /* 0x000000ffff007224 */ /* 0x000fca00078e0a0a */
[----:B------:R0:W2:Y:S02]  /*0130*/  F2I.FTZ.U32.TRUNC.NTZ R3, R2 ;  /* 0x0000000200037305 */ /* 0x0000a4000021f000 */
[----:B0-----:R-:W-:Y:S02]  /*0140*/  IMAD.MOV.U32 R2, RZ, RZ, RZ ;  /* 0x000000ffff027224 */ /* 0x001fe400078e00ff */
[----:B--2---:R-:W-:-:S04]  /*0150*/  IMAD.MOV R6, RZ, RZ, -R3 ;  /* 0x000000ffff067224 */ /* 0x004fc800078e0a03 */
[----:B------:R-:W-:Y:S02]  /*0160*/  IMAD R9, R6, R7, RZ ;  /* 0x0000000706097224 */ /* 0x000fe400078e02ff */
[----:B------:R-:W-:Y:S02]  /*0170*/  IMAD.MOV.U32 R6, RZ, RZ, R8 ;  /* 0x000000ffff067224 */ /* 0x000fe400078e0008 */
[----:B------:R-:W-:-:S06]  /*0180*/  IMAD.HI.U32 R3, R3, R9, R2 ;  /* 0x0000000903037227 */ /* 0x000fcc00078e0002 */
[----:B------:R-:W-:-:S04]  /*0190*/  IMAD.HI.U32 R3, R3, R6, RZ ;  /* 0x0000000603037227 */ /* 0x000fc800078e00ff */
[----:B------:R-:W-:-:S05]  /*01a0*/  IMAD R0, R3, R0, R6 ;  /* 0x0000000003007224 */ /* 0x000fca00078e0206 */
[----:B------:R-:W-:-:S13]  /*01b0*/  ISETP.GT.U32.AND P1, PT, R7, R0, PT ;  /* 0x000000000700720c */ /* 0x000fda0003f24070 */
[----:B------:R-:W-:Y:S01]  /*01c0*/  @!P1 IMAD.IADD R0, R0, 0x1, -R7 ;  /* 0x0000000100009824 */ /* 0x000fe200078e0a07 */
[----:B------:R-:W-:Y:S02]  /*01d0*/  @!P1 IADD3 R3, R3, 0x1, RZ ;  /* 0x0000000103039810 */ /* 0x000fe40007ffe0ff */
[----:B------:R-:W-:Y:S02]  /*01e0*/  ISETP.NE.AND P1, PT, R4, RZ, PT ;  /* 0x000000ff0400720c */ /* 0x000fe40003f25270 */
[----:B------:R-:W-:Y:S02]  /*01f0*/  ISETP.GE.U32.AND P0, PT, R0, R7, PT ;  /* 0x000000070000720c */ /* 0x000fe40003f06070 */
[----:B------:R-:W-:-:S04]  /*0200*/  LOP3.LUT R0, R5, R4, RZ, 0x3c, !PT ;  /* 0x0000000405007212 */ /* 0x000fc800078e3cff */
[----:B------:R-:W-:Y:S01]  /*0210*/  ISETP.GE.AND P2, PT, R0, RZ, PT ;  /* 0x000000ff0000720c */ /* 0x000fe20003f46270 */
[----:B------:R-:W-:-:S05]  /*0220*/  IMAD.MOV.U32 R0, RZ, RZ, c[0x0][0x178] ;  /* 0x00005e00ff007624 */ /* 0x000fca00078e00ff */
[----:B------:R-:W-:Y:S02]  /*0230*/  IADD3 R0, R0, 0xff, RZ ;  /* 0x000000ff00007810 */ /* 0x000fe40007ffe0ff */
[----:B------:R-:W-:-:S05]  /*0240*/  @P0 IADD3 R3, R3, 0x1, RZ ;  /* 0x0000000103030810 */ /* 0x000fca0007ffe0ff */
[----:B------:R-:W-:Y:S01]  /*0250*/  IMAD.MOV.U32 R2, RZ, RZ, R3 ;  /* 0x000000ffff027224 */ /* 0x000fe200078e0003 */
[----:B------:R-:W-:-:S03]  /*0260*/  SHF.R.S32.HI R3, RZ, 0x1f, R0 ;  /* 0x0000001fff037819 */ /* 0x000fc60000011400 */
[----:B------:R-:W-:Y:S01]  /*0270*/  @!P2 IMAD.MOV R2, RZ, RZ, -R2 ;  /* 0x000000ffff02a224 */ /* 0x000fe200078e0a02 */
[----:B------:R-:W-:Y:S02]  /*0280*/  @!P1 LOP3.LUT R2, RZ, R4, RZ, 0x33, !PT ;  /* 0x00000004ff029212 */ /* 0x000fe400078e33ff */
[----:B------:R-:W-:-:S03]  /*0290*/  LEA.HI R3, R3, R0, RZ, 0x8 ;  /* 0x0000000003037211 */ /* 0x000fc600078f40ff */
[----:B------:R-:W-:Y:S02]  /*02a0*/  IMAD.SHL.U32 R6, R2, 0x8, RZ ;  /* 0x0000000802067824 */ /* 0x000fe400078e00ff */
[----:B------:R-:W-:-:S03]  /*02b0*/  IMAD.MOV R2, RZ, RZ, -R2 ;  /* 0x000000ffff027224 */ /* 0x000fc600078e0a02 */
[----:B------:R-:W-:Y:S01]  /*02c0*/  LEA.HI.SX32 R3, R3, -R6, 0x18 ;  /* 0x8000000603037211 */ /* 0x000fe200078fc2ff */
[----:B------:R-:W-:-:S03]  /*02d0*/  IMAD R4, R4, R2, R5 ;  /* 0x0000000204047224 */ /* 0x000fc600078e0205 */
[----:B------:R-:W-:Y:S02]  /*02e0*/  IMNMX R11, R3, 0x8, PT ;  /* 0x00000008030b7817 */ /* 0x000fe40003800200 */
[----:B------:R-:W-:Y:S02]  /*02f0*/  IABS R9, R4 ;  /* 0x0000000400097213 */ /* 0x000fe40000000000 */
[----:B------:R-:W-:-:S04]  /*0300*/  IABS R7, R11 ;  /* 0x0000000b00077213 */ /* 0x000fc80000000000 */
[----:B------:R-:W0:Y:S08]  /*0310*/  I2F.RP R0, R7 ;  /* 0x0000000700007306 */ /* 0x000e300000209400 */
[----:B0-----:R-:W0:Y:S02]  /*0320*/  MUFU.RCP R0, R0 ;  /* 0x0000000000007308 */ /* 0x001e240000001000 */
[----:B0-----:R-:W-:-:S06]  /*0330*/  IADD3 R3, R0, 0xffffffe, RZ ;  /* 0x0ffffffe00037810 */ /* 0x001fcc0007ffe0ff */
[----:B------:R-:W0:Y:S02]  /*0340*/  F2I.FTZ.U32.TRUNC.NTZ R3, R3 ;  /* 0x0000000300037305 */ /* 0x000e24000021f000 */
[----:B0-----:R-:W-:-:S04]  /*0350*/  IMAD.MOV R8, RZ, RZ, -R3 ;  /* 0x000000ffff087224 */ /* 0x001fc800078e0a03 */
[----:B------:R-:W-:Y:S01]  /*0360*/  IMAD.MOV.U32 R2, RZ, RZ, R8 ;  /* 0x000000ffff027224 */ /* 0x000fe200078e0008 */
[----:B------:R-:W-:-:S03]  /*0370*/  IABS R8, R11 ;  /* 0x0000000b00087213 */ /* 0x000fc60000000000 */
[----:B------:R-:W-:Y:S02]  /*0380*/  IMAD R5, R2, R7, RZ ;  /* 0x0000000702057224 */ /* 0x000fe400078e02ff */
[----:B------:R-:W-:Y:S02]  /*0390*/  IMAD.MOV.U32 R2, RZ, RZ, RZ ;  /* 0x000000ffff027224 */ /* 0x000fe400078e00ff */
[----:B------:R-:W-:Y:S02]  /*03a0*/  IMAD.MOV R0, RZ, RZ, -R8 ;  /* 0x000000ffff007224 */ /* 0x000fe400078e0a08 */
[----:B------:R-:W-:Y:S01]  /*03b0*/  IMAD.HI.U32 R2, R3, R5, R2 ;  /* 0x0000000503027227 */ /* 0x000fe200078e0002 */
[----:B-1----:R-:W-:-:S03]  /*03c0*/  SHF.R.U32.HI R3, RZ, 0x8, R80 ;  /* 0x00000008ff037819 */ /* 0x002fc60000011650 */
[----:B------:R-:W-:Y:S01]  /*03d0*/  IMAD.MOV.U32 R5, RZ, RZ, c[0x0][0x180] ;  /* 0x00006000ff057624 */ /* 0x000fe200078e00ff */
[----:B------:R-:W-:Y:S01]  /*03e0*/  SGXT.U32 R78, R3, 0x1 ;  /* 0x00000001034e781a */ /* 0x000fe20000000000 */
[----:B------:R-:W-:Y:S01]  /*03f0*/  IMAD.HI.U32 R2, R2, R9, RZ ;  /* 0x0000000902027227 */ /* 0x000fe200078e00ff */
[----:B------:R-:W-:Y:S02]  /*0400*/  LOP3.LUT R3, R80, 0xff, RZ, 0xc0, !PT ;  /* 0x000000ff50037812 */ /* 0x000fe400078ec0ff */
[----:B------:R-:W-:Y:S01]  /*0410*/  IADD3 R5, R5, 0x3f, RZ ;  /* 0x0000003f05057810 */ /* 0x000fe20007ffe0ff */
[----:B------:R-:W-:Y:S01]  /*0420*/  IMAD R0, R2, R0, R9 ;  /* 0x0000000002007224 */ /* 0x000fe200078e0209 */
[C---:B------:R-:W-:Y:S02]  /*0430*/  LOP3.LUT R38, R78.reuse, 0x2, RZ, 0xfc, !PT ;  /* 0x000000024e267812 */ /* 0x040fe400078efcff */
[----:B------:R-:W-:Y:S02]  /*0440*/  LOP3.LUT R40, R78, 0x4, RZ, 0xfc, !PT ;  /* 0x000000044e287812 */ /* 0x000fe400078efcff */
[----:B------:R-:W-:-:S02]  /*0450*/  ISETP.GT.U32.AND P1, PT, R7, R0, PT ;  /* 0x000000000700720c */ /* 0x000fc40003f24070 */
[C---:B------:R-:W-:Y:S02]  /*0460*/  LOP3.LUT R44, R78.reuse, 0x6, RZ, 0xfc, !PT ;  /* 0x000000064e2c7812 */ /* 0x040fe400078efcff */
[C---:B------:R-:W-:Y:S02]  /*0470*/  LOP3.LUT R45, R78.reuse, 0x8, RZ, 0xfc, !PT ;  /* 0x000000084e2d7812 */ /* 0x040fe400078efcff */
[C---:B------:R-:W-:Y:S02]  /*0480*/  LOP3.LUT R46, R78.reuse, 0xa, RZ, 0xfc, !PT ;  /* 0x0000000a4e2e7812 */ /* 0x040fe400078efcff */
[C---:B------:R-:W-:Y:S02]  /*0490*/  LOP3.LUT R47, R78.reuse, 0xc, RZ, 0xfc, !PT ;  /* 0x0000000c4e2f7812 */ /* 0x040fe400078efcff */
[C---:B------:R-:W-:Y:S02]  /*04a0*/  LOP3.LUT R48, R78.reuse, 0xe, RZ, 0xfc, !PT ;  /* 0x0000000e4e307812 */ /* 0x040fe400078efcff */
[----:B------:R-:W-:Y:S01]  /*04b0*/  LOP3.LUT R49, R78, 0x10, RZ, 0xfc, !PT ;  /* 0x000000104e317812 */ /* 0x000fe200078efcff */
[----:B------:R-:W-:Y:S01]  /*04c0*/  @!P1 IMAD.IADD R0, R0, 0x1, -R7 ;  /* 0x0000000100009824 */ /* 0x000fe200078e0a07 */
[----:B------:R-:W-:-:S02]  /*04d0*/  @!P1 IADD3 R2, R2, 0x1, RZ ;  /* 0x0000000102029810 */ /* 0x000fc40007ffe0ff */
[----:B------:R-:W-:Y:S02]  /*04e0*/  ISETP.NE.AND P1, PT, R11, RZ, PT ;  /* 0x000000ff0b00720c */ /* 0x000fe40003f25270 */
[----:B------:R-:W-:Y:S02]  /*04f0*/  ISETP.GE.U32.AND P0, PT, R0, R7, PT ;  /* 0x000000070000720c */ /* 0x000fe40003f06070 */
[----:B------:R-:W-:Y:S02]  /*0500*/  LOP3.LUT R0, R4, R11, RZ, 0x3c, !PT ;  /* 0x0000000b04007212 */ /* 0x000fe400078e3cff */
[----:B------:R-:W-:Y:S02]  /*0510*/  LOP3.LUT R50, R78, 0x12, RZ, 0xfc, !PT ;  /* 0x000000124e327812 */ /* 0x000fe400078efcff */
[----:B------:R-:W-:Y:S02]  /*0520*/  ISETP.GE.AND P2, PT, R0, RZ, PT ;  /* 0x000000ff0000720c */ /* 0x000fe40003f46270 */
[----:B------:R-:W-:-:S02]  /*0530*/  LOP3.LUT R51, R78, 0x14, RZ, 0xfc, !PT ;  /* 0x000000144e337812 */ /* 0x000fc400078efcff */
[C---:B------:R-:W-:Y:S02]  /*0540*/  LOP3.LUT R56, R78.reuse, 0x16, RZ, 0xfc, !PT ;  /* 0x000000164e387812 */ /* 0x040fe400078efcff */
[----:B------:R-:W-:Y:S02]  /*0550*/  LOP3.LUT R57, R78, 0x18, RZ, 0xfc, !PT ;  /* 0x000000184e397812 */ /* 0x000fe400078efcff */
[----:B------:R-:W-:Y:S02]  /*0560*/  @P0 IADD3 R2, R2, 0x1, RZ ;  /* 0x0000000102020810 */ /* 0x000fe40007ffe0ff */
[----:B------:R-:W-:Y:S02]  /*0570*/  ISETP.GT.AND P0, PT, R5, 0x3f, PT ;  /* 0x0000003f0500780c */ /* 0x000fe40003f04270 */
[----:B------:R-:W-:Y:S01]  /*0580*/  LOP3.LUT R58, R78, 0x1a, RZ, 0xfc, !PT ;  /* 0x0000001a4e3a7812 */ /* 0x000fe200078efcff */
[----:B------:R-:W-:Y:S01]  /*0590*/  @!P2 IMAD.MOV R2, RZ, RZ, -R2 ;  /* 0x000000ffff02a224 */ /* 0x000fe200078e0a02 */
[----:B------:R-:W-:-:S02]  /*05a0*/  @!P1 LOP3.LUT R2, RZ, R11, RZ, 0x33, !PT ;  /* 0x0000000bff029212 */ /* 0x000fc400078e33ff */
[C---:B------:R-:W-:Y:S02]  /*05b0*/  LOP3.LUT R59, R78.reuse, 0x1c, RZ, 0xfc, !PT ;  /* 0x0000001c4e3b7812 */ /* 0x040fe400078efcff */
[C---:B------:R-:W-:Y:S01]  /*05c0*/  LOP3.LUT R61, R78.reuse, 0x1e, RZ, 0xfc, !PT ;  /* 0x0000001e4e3d7812 */ /* 0x040fe200078efcff */
[----:B------:R-:W-:Y:S01]  /*05d0*/  IMAD.MOV R0, RZ, RZ, -R2 ;  /* 0x000000ffff007224 */ /* 0x000fe200078e0a02 */
[----:B------:R-:W-:Y:S01]  /*05e0*/  LOP3.LUT R62, R78, 0x20, RZ, 0xfc, !PT ;  /* 0x000000204e3e7812 */ /* 0x000fe200078efcff */
[----:B------:R-:W-:Y:S01]  /*05f0*/  IMAD.SHL.U32 R24, R2, 0x80, RZ ;  /* 0x0000008002187824 */ /* 0x000fe200078e00ff */
[C---:B------:R-:W-:Y:S01]  /*0600*/  LOP3.LUT R63, R78.reuse, 0x22, RZ, 0xfc, !PT ;  /* 0x000000224e3f7812 */ /* 0x040fe200078efcff */
[----:B------:R-:W-:Y:S01]  /*0610*/  IMAD R0, R11, R0, R4 ;  /* 0x000000000b007224 */ /* 0x000fe200078e0204 */
[----:B------:R-:W-:Y:S02]  /*0620*/  LOP3.LUT R64, R78, 0x24, RZ, 0xfc, !PT ;  /* 0x000000244e407812 */ /* 0x000fe400078efcff */
[----:B------:R0:W-:Y:S01]  /*0630*/  STL [R1+0x40], R24 ;  /* 0x0000401801007387 */ /* 0x0001e20000100800 */
[----:B------:R-:W-:Y:S01]  /*0640*/  IMAD.IADD R0, R6, 0x1, R0 ;  /* 0x0000000106007824 */ /* 0x000fe200078e0200 */
[----:B------:R-:W-:-:S02]  /*0650*/  LOP3.LUT R65, R78, 0x26, RZ, 0xfc, !PT ;  /* 0x000000264e417812 */ /* 0x000fc400078efcff */
[----:B------:R-:W-:Y:S01]  /*0660*/  LOP3.LUT R66, R78, 0x28, RZ, 0xfc, !PT ;  /* 0x000000284e427812 */ /* 0x000fe200078efcff */
[----:B------:R-:W-:Y:S01]  /*0670*/  IMAD R79, R0, 0x100, R3 ;  /* 0x00000100004f7824 */ /* 0x000fe200078e0203 */
[C---:B------:R-:W-:Y:S02]  /*0680*/  LOP3.LUT R67, R78.reuse, 0x2a, RZ, 0xfc, !PT ;  /* 0x0000002a4e437812 */ /* 0x040fe400078efcff */
[C---:B------:R-:W-:Y:S02]  /*0690*/  LOP3.LUT R68, R78.reuse, 0x2c, RZ, 0xfc, !PT ;  /* 0x0000002c4e447812 */ /* 0x040fe400078efcff */
[----:B------:R0:W-:Y:S01]  /*06a0*/  STL [R1+0x70], R79 ;  /* 0x0000704f01007387 */ /* 0x0001e20000100800 */
[C---:B------:R-:W-:Y:S02]  /*06b0*/  LOP3.LUT R69, R78.reuse, 0x2e, RZ, 0xfc, !PT ;  /* 0x0000002e4e457812 */ /* 0x040fe400078efcff */
[C---:B------:R-:W-:Y:S02]  /*06c0*/  LOP3.LUT R70, R78.reuse, 0x30, RZ, 0xfc, !PT ;  /* 0x000000304e467812 */ /* 0x040fe400078efcff */
[----:B------:R-:W-:-:S02]  /*06d0*/  LOP3.LUT R71, R78, 0x32, RZ, 0xfc, !PT ;  /* 0x000000324e477812 */ /* 0x000fc400078efcff */
[C---:B------:R-:W-:Y:S02]  /*06e0*/  LOP3.LUT R72, R78.reuse, 0x34, RZ, 0xfc, !PT ;  /* 0x000000344e487812 */ /* 0x040fe400078efcff */
[C---:B------:R-:W-:Y:S02]  /*06f0*/  LOP3.LUT R73, R78.reuse, 0x36, RZ, 0xfc, !PT ;  /* 0x000000364e497812 */ /* 0x040fe400078efcff */
[C---:B------:R-:W-:Y:S02]  /*0700*/  LOP3.LUT R74, R78.reuse, 0x38, RZ, 0xfc, !PT ;  /* 0x000000384e4a7812 */ /* 0x040fe400078efcff */
[C---:B------:R-:W-:Y:S02]  /*0710*/  LOP3.LUT R75, R78.reuse, 0x3a, RZ, 0xfc, !PT ;  /* 0x0000003a4e4b7812 */ /* 0x040fe400078efcff */
[C---:B------:R-:W-:Y:S02]  /*0720*/  LOP3.LUT R76, R78.reuse, 0x3c, RZ, 0xfc, !PT ;  /* 0x0000003c4e4c7812 */ /* 0x040fe400078efcff */
[----:B------:R-:W-:Y:S01]  /*0730*/  LOP3.LUT R77, R78, 0x3e, RZ, 0xfc, !PT ;  /* 0x0000003e4e4d7812 */ /* 0x000fe200078efcff */
[----:B------:R-:W-:Y:S05]  /*0740*/  @P0 BRA `(.L_x_0) ;  /* 0x0000013000000947 */ /* 0x000fea0003800000 */
[----:B0-----:R-:W-:Y:S01]  /*0750*/  IMAD.SHL.U32 R0, R80, 0x20, RZ ;  /* 0x0000002050007824 */ /* 0x001fe200078e00ff */
[----:B------:R-:W-:Y:S01]  /*0760*/  CS2R R20, SRZ ;  /* 0x0000000000147805 */ /* 0x000fe2000001ff00 */
[----:B------:R-:W-:Y:S01]  /*0770*/  CS2R R26, SRZ ;  /* 0x00000000001a7805 */ /* 0x000fe2000001ff00 */
[----:B------:R-:W-:Y:S01]  /*0780*/  CS2R R36, SRZ ;  /* 0x0000000000247805 */ /* 0x000fe2000001ff00 */
[----:B------:R-:W-:Y:S01]  /*0790*/  CS2R R12, SRZ ;  /* 0x00000000000c7805 */ /* 0x000fe2000001ff00 */
[----:B------:R0:W-:Y:S01]  /*07a0*/  STL [R1+0x74], R0 ;  /* 0x0000740001007387 */ /* 0x0001e20000100800 */
[----:B------:R-:W-:Y:S01]  /*07b0*/  CS2R R52, SRZ ;  /* 0x0000000000347805 */ /* 0x000fe2000001ff00 */
        /* <DEDUP_REMOVED lines=11> */
[----:B------:R-:W-:Y:S05]  /*0870*/  BRA `(.L_x_1) ;  /* 0x000042d000007947 */ /* 0x000fea0003800000 */
.L_x_0:
[----:B0-----:R-:W-:Y:S01]  /*0880*/  IABS R0, c[0x0][0x17c] ;  /* 0x00005f0000007a13 */ /* 0x001fe20000000000 */
[----:B------:R-:W-:Y:S01]  /*0890*/  IMAD.SHL.U32 R109, R3, 0x2, RZ ;  /* 0x00000002036d7824 */ /* 0x000fe200078e00ff */
[----:B------:R-:W-:Y:S01]  /*08a0*/  SHF.R.S32.HI R2, RZ, 0x1f, R5 ;  /* 0x0000001fff027819 */ /* 0x000fe20000011405 */
[C---:B------:R-:W-:Y:S01]  /*08b0*/  IMAD.SHL.U32 R39, R80.reuse, 0x20, RZ ;  /* 0x0000002050277824 */ /* 0x040fe200078e00ff */
[----:B------:R-:W0:Y:S01]  /*08c0*/  I2F.RP R6, R0 ;  /* 0x0000000000067306 */ /* 0x000e220000209400 */
[C---:B------:R-:W-:Y:S01]  /*08d0*/  LOP3.LUT R3, R80.reuse, 0x1c0, RZ, 0xc0, !PT ;  /* 0x000001c050037812 */ /* 0x040fe200078ec0ff */
[----:B------:R-:W-:Y:S01]  /*08e0*/  CS2R R104, SRZ ;  /* 0x0000000000687805 */ /* 0x000fe2000001ff00 */
[----:B------:R-:W-:Y:S01]  /*08f0*/  LOP3.LUT R8, R80, 0x7, RZ, 0xc0, !PT ;  /* 0x0000000750087812 */ /* 0x000fe200078ec0ff */
[----:B------:R1:W-:Y:S01]  /*0900*/  STL [R1+0x74], R39 ;  /* 0x0000742701007387 */ /* 0x0003e20000100800 */
[----:B------:R-:W-:Y:S01]  /*0910*/  SHF.R.U32.HI R13, RZ, 0x6, R80 ;  /* 0x00000006ff0d7819 */ /* 0x000fe20000011650 */
[----:B------:R-:W-:Y:S01]  /*0920*/  CS2R R106, SRZ ;  /* 0x00000000006a7805 */ /* 0x000fe2000001ff00 */
[----:B------:R-:W-:Y:S01]  /*0930*/  IABS R4, c[0x0][0x178] ;  /* 0x00005e0000047a13 */ /* 0x000fe20000000000 */
[----:B------:R-:W-:Y:S01]  /*0940*/  CS2R R42, SRZ ;  /* 0x00000000002a7805 */ /* 0x000fe2000001ff00 */
[----:B------:R-:W-:Y:S01]  /*0950*/  LEA.HI R2, R2, R5, RZ, 0x6 ;  /* 0x0000000502027211 */ /* 0x000fe200078f30ff */
[C---:B------:R-:W-:Y:S01]  /*0960*/  IMAD.SHL.U32 R5, R80.reuse, 0x2, RZ ;  /* 0x0000000250057824 */ /* 0x040fe200078e00ff */
[----:B------:R-:W-:Y:S01]  /*0970*/  LOP3.LUT P0, RZ, R80, 0x100, RZ, 0xc0, !PT ;  /* 0x0000010050ff7812 */ /* 0x000fe2000780c0ff */
[----:B------:R-:W2:Y:S01]  /*0980*/  I2F.RP R7, R4 ;  /* 0x0000000400077306 */ /* 0x000ea20000209400 */
[----:B------:R-:W-:Y:S01]  /*0990*/  SHF.R.U32.HI R108, RZ, 0x2, R3 ;  /* 0x00000002ff6c7819 */ /* 0x000fe20000011603 */
[----:B------:R-:W-:Y:S01]  /*09a0*/  CS2R R52, SRZ ;  /* 0x0000000000347805 */ /* 0x000fe2000001ff00 */
[----:B------:R-:W-:Y:S01]  /*09b0*/  SGXT.U32 R3, R13, 0x3 ;  /* 0x000000030d03781a */ /* 0x000fe20000000000 */
[----:B------:R-:W-:Y:S01]  /*09c0*/  CS2R R54, SRZ ;  /* 0x0000000000367805 */ /* 0x000fe2000001ff00 */
[----:B------:R-:W-:Y:S01]  /*09d0*/  LOP3.LUT R108, R108, 0x3fe, R5, 0x78, !PT ;  /* 0x000003fe6c6c7812 */ /* 0x000fe200078e7805 */
[----:B------:R-:W-:Y:S01]  /*09e0*/  CS2R R96, SRZ ;  /* 0x0000000000607805 */ /* 0x000fe2000001ff00 */
[----:B------:R-:W-:Y:S01]  /*09f0*/  LOP3.LUT R3, R24, R3, RZ, 0xfc, !PT ;  /* 0x0000000318037212 */ /* 0x000fe200078efcff */
[----:B0-----:R-:W0:Y:S01]  /*0a00*/  MUFU.RCP R6, R6 ;  /* 0x0000000600067308 */ /* 0x001e220000001000 */
[----:B------:R-:W-:Y:S01]  /*0a10*/  IABS R41, R79 ;  /* 0x0000004f00297213 */ /* 0x000fe20000000000 */
[----:B------:R-:W-:Y:S01]  /*0a20*/  CS2R R98, SRZ ;  /* 0x0000000000627805 */ /* 0x000fe2000001ff00 */
[----:B------:R-:W-:-:S02]  /*0a30*/  LOP3.LUT R28, R3, 0x50, RZ, 0xfc, !PT ;  /* 0x00000050031c7812 */ /* 0x000fc400078efcff */
[C---:B------:R-:W-:Y:S02]  /*0a40*/  LOP3.LUT R24, R3.reuse, 0x40, RZ, 0xfc, !PT ;  /* 0x0000004003187812 */ /* 0x040fe400078efcff */
[C---:B------:R-:W-:Y:S01]  /*0a50*/  LOP3.LUT R22, R3.reuse, 0x48, RZ, 0xfc, !PT ;  /* 0x0000004803167812 */ /* 0x040fe200078efcff */
[----:B--2---:R-:W-:Y:S01]  /*0a60*/  MUFU.RCP R7, R7 ;  /* 0x0000000700077308 */ /* 0x004fe20000001000 */
[----:B------:R-:W-:Y:S02]  /*0a70*/  IABS R25, R24 ;  /* 0x0000001800197213 */ /* 0x000fe40000000000 */
[C---:B------:R-:W-:Y:S02]  /*0a80*/  LOP3.LUT R26, R3.reuse, 0x38, RZ, 0xfc, !PT ;  /* 0x00000038031a7812 */ /* 0x040fe400078efcff */
[----:B------:R-:W-:Y:S02]  /*0a90*/  LOP3.LUT R34, R3, 0x20, RZ, 0xfc, !PT ;  /* 0x0000002003227812 */ /* 0x000fe400078efcff */
[----:B------:R-:W-:-:S02]  /*0aa0*/  IABS R27, R26 ;  /* 0x0000001a001b7213 */ /* 0x000fc40000000000 */
[----:B0-----:R-:W-:Y:S02]  /*0ab0*/  IADD3 R10, R6, 0xffffffe, RZ ;  /* 0x0ffffffe060a7810 */ /* 0x001fe40007ffe0ff */
[----:B------:R-:W-:Y:S02]  /*0ac0*/  SHF.R.U32.HI R6, RZ, 0x2, R80 ;  /* 0x00000002ff067819 */ /* 0x000fe40000011650 */
[----:B------:R0:W2:Y:S01]  /*0ad0*/  F2I.FTZ.U32.TRUNC.NTZ R11, R10 ;  /* 0x0000000a000b7305 */ /* 0x0000a2000021f000 */
[----:B------:R-:W-:Y:S02]  /*0ae0*/  IABS R29, R34 ;  /* 0x00000022001d7213 */ /* 0x000fe40000000000 */
[----:B------:R-:W-:Y:S02]  /*0af0*/  LOP3.LUT R12, R6, 0x60, RZ, 0xc0, !PT ;  /* 0x00000060060c7812 */ /* 0x000fe400078ec0ff */
[----:B------:R-:W-:Y:S02]  /*0b00*/  SEL R6, RZ, 0x210, !P0 ;  /* 0x00000210ff067807 */ /* 0x000fe40004000000 */
[----:B------:R-:W-:Y:S01]  /*0b10*/  LOP3.LUT R9, R12, 0x10, R5, 0xf8, !PT ;  /* 0x000000100c097812 */ /* 0x000fe200078ef805 */
[----:B0-----:R-:W-:Y:S01]  /*0b20*/  IMAD.SHL.U32 R10, R8, 0x10, RZ ;  /* 0x00000010080a7824 */ /* 0x001fe200078e00ff */
[----:B------:R-:W-:-:S02]  /*0b30*/  LOP3.LUT R109, R6, R109, RZ, 0x3c, !PT ;  /* 0x0000006d066d7212 */ /* 0x000fc400078e3cff */
[C---:B------:R-:W-:Y:S02]  /*0b40*/  LOP3.LUT R6, R3.reuse, 0x78, RZ, 0xfc, !PT ;  /* 0x0000007803067812 */ /* 0x040fe400078efcff */
[----:B------:R-:W-:Y:S01]  /*0b50*/  LOP3.LUT R5, R10, 0x30, R5, 0x78, !PT ;  /* 0x000000300a057812 */ /* 0x000fe200078e7805 */
[----:B------:R-:W-:Y:S01]  /*0b60*/  IMAD.MOV.U32 R10, RZ, RZ, RZ ;  /* 0x000000ffff0a7224 */ /* 0x000fe200078e00ff */
[----:B------:R-:W-:Y:S01]  /*0b70*/  LOP3.LUT R12, R3, 0x68, RZ, 0xfc, !PT ;  /* 0x00000068030c7812 */ /* 0x000fe200078efcff */
[----:B--2---:R-:W-:Y:S01]  /*0b80*/  IMAD.MOV R15, RZ, RZ, -R11 ;  /* 0x000000ffff0f7224 */ /* 0x004fe200078e0a0b */
[----:B------:R-:W-:Y:S02]  /*0b90*/  IADD3 R7, R7, 0xffffffe, RZ ;  /* 0x0ffffffe07077810 */ /* 0x000fe40007ffe0ff */
[----:B------:R-:W-:Y:S01]  /*0ba0*/  ISETP.GE.AND P1, PT, R12, RZ, PT ;  /* 0x000000ff0c00720c */ /* 0x000fe20003f26270 */
[----:B------:R-:W-:Y:S01]  /*0bb0*/  IMAD R13, R15, R0, RZ ;  /* 0x000000000f0d7224 */ /* 0x000fe200078e02ff */
[----:B------:R-:W-:-:S02]  /*0bc0*/  IABS R15, R6 ;  /* 0x00000006000f7213 */ /* 0x000fc40000000000 */
[----:B------:R-:W-:Y:S01]  /*0bd0*/  IABS R19, R12 ;  /* 0x0000000c00137213 */ /* 0x000fe20000000000 */
[----:B------:R-:W-:Y:S01]  /*0be0*/  IMAD.HI.U32 R10, R11, R13, R10 ;  /* 0x0000000d0b0a7227 */ /* 0x000fe200078e000a */
[C---:B------:R-:W-:Y:S01]  /*0bf0*/  LOP3.LUT R11, R3.reuse, 0x70, RZ, 0xfc, !PT ;  /* 0x00000070030b7812 */ /* 0x040fe200078efcff */
[----:B------:R-:W0:Y:S01]  /*0c00*/  F2I.FTZ.U32.TRUNC.NTZ R7, R7 ;  /* 0x0000000700077305 */ /* 0x000e22000021f000 */
[----:B------:R-:W-:Y:S02]  /*0c10*/  LOP3.LUT R13, R3, 0x60, RZ, 0xfc, !PT ;  /* 0x00000060030d7812 */ /* 0x000fe400078efcff */
[----:B------:R-:W-:Y:S02]  /*0c20*/  IABS R17, R11 ;  /* 0x0000000b00117213 */ /* 0x000fe40000000000 */
[----:B------:R-:W-:Y:S01]  /*0c30*/  ISETP.GE.AND P4, PT, R11, RZ, PT ;  /* 0x000000ff0b00720c */ /* 0x000fe20003f86270 */
[----:B------:R-:W-:Y:S01]  /*0c40*/  IMAD.HI.U32 R11, R10, R15, RZ ;  /* 0x0000000f0a0b7227 */ /* 0x000fe200078e00ff */
[----:B------:R-:W-:-:S02]  /*0c50*/  ISETP.GE.AND P2, PT, R13, RZ, PT ;  /* 0x000000ff0d00720c */ /* 0x000fc40003f46270 */
[----:B------:R-:W-:Y:S01]  /*0c60*/  IABS R21, R13 ;  /* 0x0000000d00157213 */ /* 0x000fe20000000000 */
[----:B------:R-:W-:Y:S01]  /*0c70*/  IMAD.HI.U32 R12, R10, R17, RZ ;  /* 0x000000110a0c7227 */ /* 0x000fe200078e00ff */
[----:B------:R-:W-:Y:S02]  /*0c80*/  ISETP.GE.AND P0, PT, R6, RZ, PT ;  /* 0x000000ff0600720c */ /* 0x000fe40003f06270 */
[C---:B------:R-:W-:Y:S01]  /*0c90*/  LOP3.LUT R30, R3.reuse, 0x30, RZ, 0xfc, !PT ;  /* 0x00000030031e7812 */ /* 0x040fe200078efcff */
[----:B------:R-:W-:Y:S01]  /*0ca0*/  IMAD.MOV R11, RZ, RZ, -R11 ;  /* 0x000000ffff0b7224 */ /* 0x000fe200078e0a0b */
[C---:B------:R-:W-:Y:S01]  /*0cb0*/  LOP3.LUT R32, R3.reuse, 0x28, RZ, 0xfc, !PT ;  /* 0x0000002803207812 */ /* 0x040fe200078efcff */
[----:B------:R-:W-:Y:S01]  /*0cc0*/  IMAD.MOV R16, RZ, RZ, -R12 ;  /* 0x000000ffff107224 */ /* 0x000fe200078e0a0c */
[----:B------:R-:W-:Y:S01]  /*0cd0*/  LOP3.LUT R36, R3, 0x18, RZ, 0xfc, !PT ;  /* 0x0000001803247812 */ /* 0x000fe200078efcff */
[----:B------:R-:W-:Y:S01]  /*0ce0*/  IMAD R12, R0, R11, R15 ;  /* 0x0000000b000c7224 */ /* 0x000fe200078e020f */
[----:B------:R-:W-:Y:S01]  /*0cf0*/  IABS R37, R3 ;  /* 0x0000000300257213 */ /* 0x000fe20000000000 */
[----:B------:R-:W-:Y:S01]  /*0d00*/  IMAD.HI.U32 R13, R10, R19, RZ ;  /* 0x000000130a0d7227 */ /* 0x000fe200078e00ff */
[----:B------:R-:W-:-:S02]  /*0d10*/  IABS R31, R36 ;  /* 0x00000024001f7213 */ /* 0x000fc40000000000 */
[C---:B------:R-:W-:Y:S01]  /*0d20*/  ISETP.GT.U32.AND P3, PT, R0.reuse, R12, PT ;  /* 0x0000000c0000720c */ /* 0x040fe20003f64070 */
[----:B------:R-:W-:Y:S01]  /*0d30*/  IMAD.MOV R18, RZ, RZ, -R13 ;  /* 0x000000ffff127224 */ /* 0x000fe200078e0a0d */
[----:B-1----:R-:W-:Y:S01]  /*0d40*/  LOP3.LUT R39, R39, 0xc00, RZ, 0xc0, !PT ;  /* 0x00000c0027277812 */ /* 0x002fe200078ec0ff */
[----:B------:R-:W-:Y:S01]  /*0d50*/  IMAD R13, R0, R16, R17 ;  /* 0x00000010000d7224 */ /* 0x000fe200078e0211 */
[----:B------:R-:W-:Y:S01]  /*0d60*/  SHF.R.S32.HI R2, RZ, 0x6, R2 ;  /* 0x00000006ff027819 */ /* 0x000fe20000011402 */
[----:B0-----:R-:W-:Y:S02]  /*0d70*/  IMAD.MOV R23, RZ, RZ, -R7 ;  /* 0x000000ffff177224 */ /* 0x001fe400078e0a07 */
[----:B------:R-:W-:-:S04]  /*0d80*/  IMAD.HI.U32 R14, R10, R21, RZ ;  /* 0x000000150a0e7227 */ /* 0x000fc800078e00ff */
[----:B------:R-:W-:Y:S02]  /*0d90*/  IMAD R11, R0, R18, R19 ;  /* 0x00000012000b7224 */ /* 0x000fe400078e0213 */
[----:B------:R-:W-:Y:S01]  /*0da0*/  @!P3 IMAD.IADD R12, R12, 0x1, -R0 ;  /* 0x000000010c0cb824 */ /* 0x000fe200078e0a00 */
[C---:B------:R-:W-:Y:S01]  /*0db0*/  ISETP.GT.U32.AND P3, PT, R0.reuse, R13, PT ;  /* 0x0000000d0000720c */ /* 0x040fe20003f64070 */
[----:B------:R-:W-:Y:S02]  /*0dc0*/  IMAD.MOV.U32 R6, RZ, RZ, RZ ;  /* 0x000000ffff067224 */ /* 0x000fe400078e00ff */
[----:B------:R-:W-:Y:S01]  /*0dd0*/  IMAD R23, R23, R4, RZ ;  /* 0x0000000417177224 */ /* 0x000fe200078e02ff */
[----:B------:R-:W-:Y:S01]  /*0de0*/  ISETP.GT.U32.AND P6, PT, R0, R12, PT ;  /* 0x0000000c0000720c */ /* 0x000fe20003fc4070 */
[----:B------:R-:W-:Y:S02]  /*0df0*/  IMAD.MOV R14, RZ, RZ, -R14 ;  /* 0x000000ffff0e7224 */ /* 0x000fe400078e0a0e */
[----:B------:R-:W-:Y:S01]  /*0e00*/  IMAD.HI.U32 R6, R7, R23, R6 ;  /* 0x0000001707067227 */ /* 0x000fe200078e0006 */
[----:B------:R-:W-:-:S03]  /*0e10*/  IABS R23, R22 ;  /* 0x0000001600177213 */ /* 0x000fc60000000000 */
[----:B------:R-:W-:Y:S01]  /*0e20*/  IMAD R7, R0, R14, R21 ;  /* 0x0000000e00077224 */ /* 0x000fe200078e0215 */
[----:B------:R-:W-:Y:S01]  /*0e30*/  LOP3.LUT R14, R3, 0x58, RZ, 0xfc, !PT ;  /* 0x00000058030e7812 */ /* 0x000fe200078efcff */
[--C-:B------:R-:W-:Y:S01]  /*0e40*/  @!P3 IMAD.IADD R13, R13, 0x1, -R0.reuse ;  /* 0x000000010d0db824 */ /* 0x100fe200078e0a00 */
[----:B------:R-:W-:Y:S01]  /*0e50*/  IABS R21, R28 ;  /* 0x0000001c00157213 */ /* 0x000fe20000000000 */
[----:B------:R-:W-:Y:S01]  /*0e60*/  IMAD.HI.U32 R17, R10, R25, RZ ;  /* 0x000000190a117227 */ /* 0x000fe200078e00ff */
[----:B------:R-:W-:Y:S02]  /*0e70*/  IABS R19, R14 ;  /* 0x0000000e00137213 */ /* 0x000fe40000000000 */
[----:B------:R-:W-:Y:S01]  /*0e80*/  ISETP.GE.AND P5, PT, R14, RZ, PT ;  /* 0x000000ff0e00720c */ /* 0x000fe20003fa6270 */
[----:B------:R-:W-:Y:S01]  /*0e90*/  @!P6 IMAD.IADD R12, R12, 0x1, -R0 ;  /* 0x000000010c0ce824 */ /* 0x000fe200078e0a00 */
[----:B------:R-:W-:Y:S01]  /*0ea0*/  ISETP.GT.U32.AND P6, PT, R0, R11, PT ;  /* 0x0000000b0000720c */ /* 0x000fe20003fc4070 */
[----:B------:R-:W-:Y:S01]  /*0eb0*/  IMAD.HI.U32 R14, R10, R19, RZ ;  /* 0x000000130a0e7227 */ /* 0x000fe200078e00ff */
[----:B------:R-:W-:-:S03]  /*0ec0*/  ISETP.GT.U32.AND P3, PT, R0, R13, PT ;  /* 0x0000000d0000720c */ /* 0x000fc60003f64070 */
[----:B------:R-:W-:-:S04]  /*0ed0*/  IMAD.HI.U32 R15, R10, R21, RZ ;  /* 0x000000150a0f7227 */ /* 0x000fc800078e00ff */
[----:B------:R-:W-:Y:S02]  /*0ee0*/  IMAD.MOV R18, RZ, RZ, -R14 ;  /* 0x000000ffff127224 */ /* 0x000fe400078e0a0e */
[----:B------:R-:W-:Y:S02]  /*0ef0*/  IMAD.MOV R20, RZ, RZ, -R15 ;  /* 0x000000ffff147224 */ /* 0x000fe400078e0a0f */
[----:B------:R-:W-:Y:S02]  /*0f00*/  @!P6 IMAD.IADD R11, R11, 0x1, -R0 ;  /* 0x000000010b0be824 */ /* 0x000fe400078e0a00 */
[C---:B------:R-:W-:Y:S02]  /*0f10*/  IMAD R15, R0.reuse, R18, R19 ;  /* 0x00000012000f7224 */ /* 0x040fe400078e0213 */
[----:B------:R-:W-:Y:S01]  /*0f20*/  @!P0 IMAD.MOV R12, RZ, RZ, -R12 ;  /* 0x000000ffff0c8224 */ /* 0x000fe200078e0a0c */
[C---:B------:R-:W-:Y:S01]  /*0f30*/  ISETP.GT.U32.AND P6, PT, R0.reuse, R11, PT ;  /* 0x0000000b0000720c */ /* 0x040fe20003fc4070 */
[----:B------:R-:W-:Y:S01]  /*0f40*/  @!P3 IMAD.IADD R13, R13, 0x1, -R0 ;  /* 0x000000010d0db824 */ /* 0x000fe200078e0a00 */
[C---:B------:R-:W-:Y:S01]  /*0f50*/  ISETP.GT.U32.AND P0, PT, R0.reuse, R7, PT ;  /* 0x000000070000720c */ /* 0x040fe20003f04070 */
[----:B------:R-:W-:Y:S01]  /*0f60*/  IMAD.MOV R18, RZ, RZ, -R17 ;  /* 0x000000ffff127224 */ /* 0x000fe200078e0a11 */
[C---:B------:R-:W-:Y:S01]  /*0f70*/  ISETP.GT.U32.AND P3, PT, R0.reuse, R15, PT ;  /* 0x0000000f0000720c */ /* 0x040fe20003f64070 */
[----:B------:R-:W-:-:S02]  /*0f80*/  IMAD R17, R0, R20, R21 ;  /* 0x0000001400117224 */ /* 0x000fc400078e0215 */
[----:B------:R-:W-:-:S04]  /*0f90*/  IMAD.HI.U32 R16, R10, R23, RZ ;  /* 0x000000170a107227 */ /* 0x000fc800078e00ff */
[----:B------:R-:W-:Y:S02]  /*0fa0*/  @!P4 IMAD.MOV R13, RZ, RZ, -R13 ;  /* 0x000000ffff0dc224 */ /* 0x000fe400078e0a0d */
[--C-:B------:R-:W-:Y:S01]  /*0fb0*/  @!P6 IMAD.IADD R11, R11, 0x1, -R0.reuse ;  /* 0x000000010b0be824 */ /* 0x100fe200078e0a00 */
[----:B------:R-:W-:Y:S01]  /*0fc0*/  ISETP.GT.U32.AND P6, PT, R0, R17, PT ;  /* 0x000000110000720c */ /* 0x000fe20003fc4070 */
[--C-:B------:R-:W-:Y:S01]  /*0fd0*/  @!P0 IMAD.IADD R7, R7, 0x1, -R0.reuse ;  /* 0x0000000107078824 */ /* 0x100fe200078e0a00 */
[----:B------:R-:W-:Y:S01]  /*0fe0*/  ISETP.GE.AND P0, PT, R3, RZ, PT ;  /* 0x000000ff0300720c */ /* 0x000fe20003f06270 */
[----:B------:R-:W-:Y:S02]  /*0ff0*/  @!P3 IMAD.IADD R15, R15, 0x1, -R0 ;  /* 0x000000010f0fb824 */ /* 0x000fe400078e0a00 */
[----:B------:R-:W-:Y:S01]  /*1000*/  IMAD.HI.U32 R14, R10, R27, RZ ;  /* 0x0000001b0a0e7227 */ /* 0x000fe200078e00ff */
[C---:B------:R-:W-:Y:S02]  /*1010*/  ISETP.GT.U32.AND P3, PT, R0.reuse, R7, PT ;  /* 0x000000070000720c */ /* 0x040fe40003f64070 */
[----:B------:R-:W-:Y:S01]  /*1020*/  ISETP.GT.U32.AND P4, PT, R0, R15, PT ;  /* 0x0000000f0000720c */ /* 0x000fe20003f84070 */
[----:B------:R-:W-:-:S02]  /*1030*/  IMAD.MOV R16, RZ, RZ, -R16 ;  /* 0x000000ffff107224 */ /* 0x000fc400078e0a10 */
[----:B------:R-:W-:Y:S02]  /*1040*/  IMAD.MOV R14, RZ, RZ, -R14 ;  /* 0x000000ffff0e7224 */ /* 0x000fe400078e0a0e */
[----:B------:R-:W-:Y:S02]  /*1050*/  @!P6 IMAD.IADD R17, R17, 0x1, -R0 ;  /* 0x000000011111e824 */ /* 0x000fe400078e0a00 */
[C---:B------:R-:W-:Y:S02]  /*1060*/  IMAD R19, R0.reuse, R16, R23 ;  /* 0x0000001000137224 */ /* 0x040fe400078e0217 */
[----:B------:R-:W-:Y:S01]  /*1070*/  IMAD R21, R0, R18, R25 ;  /* 0x0000001200157224 */ /* 0x000fe200078e0219 */
[----:B------:R-:W-:Y:S01]  /*1080*/  IABS R25, R30 ;  /* 0x0000001e00197213 */ /* 0x000fe20000000000 */
[----:B------:R-:W-:Y:S01]  /*1090*/  IMAD.HI.U32 R18, R10, R29, RZ ;  /* 0x0000001d0a127227 */ /* 0x000fe200078e00ff */
[----:B------:R-:W-:-:S03]  /*10a0*/  ISETP.GT.U32.AND P6, PT, R0, R17, PT ;  /* 0x000000110000720c */ /* 0x000fc60003fc4070 */
[C---:B------:R-:W-:Y:S01]  /*10b0*/  IMAD R23, R0.reuse, R14, R27 ;  /* 0x0000000e00177224 */ /* 0x040fe200078e021b */
[----:B------:R-:W-:Y:S01]  /*10c0*/  IABS R27, R32 ;  /* 0x00000020001b7213 */ /* 0x000fe20000000000 */
[----:B------:R-:W-:Y:S01]  /*10d0*/  @!P3 IMAD.IADD R7, R7, 0x1, -R0 ;  /* 0x000000010707b824 */ /* 0x000fe200078e0a00 */
[----:B------:R-:W-:Y:S01]  /*10e0*/  ISETP.GT.U32.AND P3, PT, R0, R19, PT ;  /* 0x000000130000720c */ /* 0x000fe20003f64070 */
[----:B------:R-:W-:Y:S02]  /*10f0*/  IMAD.MOV R18, RZ, RZ, -R18 ;  /* 0x000000ffff127224 */ /* 0x000fe400078e0a12 */
[----:B------:R-:W-:-:S04]  /*1100*/  IMAD.HI.U32 R14, R10, R25, RZ ;  /* 0x000000190a0e7227 */ /* 0x000fc800078e00ff */
[----:B------:R-:W-:Y:S01]  /*1110*/  @!P4 IMAD.IADD R15, R15, 0x1, -R0 ;  /* 0x000000010f0fc824 */ /* 0x000fe200078e0a00 */
[C---:B------:R-:W-:Y:S01]  /*1120*/  ISETP.GT.U32.AND P4, PT, R0.reuse, R21, PT ;  /* 0x000000150000720c */ /* 0x040fe20003f84070 */
[----:B------:R-:W-:Y:S01]  /*1130*/  IMAD R29, R0, R18, R29 ;  /* 0x00000012001d7224 */ /* 0x000fe200078e021d */
[----:B------:R-:W-:Y:S01]  /*1140*/  LOP3.LUT R18, R3, 0x8, RZ, 0xfc, !PT ;  /* 0x0000000803127812 */ /* 0x000fe200078efcff */
[----:B------:R-:W-:-:S03]  /*1150*/  IMAD.HI.U32 R16, R10, R27, RZ ;  /* 0x0000001b0a107227 */ /* 0x000fc600078e00ff */
[----:B------:R-:W-:Y:S01]  /*1160*/  IABS R35, R18 ;  /* 0x0000001200237213 */ /* 0x000fe20000000000 */
[----:B------:R-:W-:Y:S02]  /*1170*/  IMAD.MOV R14, RZ, RZ, -R14 ;  /* 0x000000ffff0e7224 */ /* 0x000fe400078e0a0e */
[----:B------:R-:W-:Y:S02]  /*1180*/  IMAD.MOV R16, RZ, RZ, -R16 ;  /* 0x000000ffff107224 */ /* 0x000fe400078e0a10 */
[C---:B------:R-:W-:Y:S02]  /*1190*/  IMAD R25, R0.reuse, R14, R25 ;  /* 0x0000000e00197224 */ /* 0x040fe400078e0219 */
[--C-:B------:R-:W-:Y:S01]  /*11a0*/  @!P6 IMAD.IADD R17, R17, 0x1, -R0.reuse ;  /* 0x000000011111e824 */ /* 0x100fe200078e0a00 */
[C---:B------:R-:W-:Y:S01]  /*11b0*/  ISETP.GT.U32.AND P6, PT, R0.reuse, R23, PT ;  /* 0x000000170000720c */ /* 0x040fe20003fc4070 */
[C---:B------:R-:W-:Y:S01]  /*11c0*/  IMAD R27, R0.reuse, R16, R27 ;  /* 0x00000010001b7224 */ /* 0x040fe200078e021b */
[----:B------:R-:W-:Y:S01]  /*11d0*/  LOP3.LUT R16, R3, 0x10, RZ, 0xfc, !PT ;  /* 0x0000001003107812 */ /* 0x000fe200078efcff */
[----:B------:R-:W-:Y:S01]  /*11e0*/  @!P3 IMAD.IADD R19, R19, 0x1, -R0 ;  /* 0x000000011313b824 */ /* 0x000fe200078e0a00 */
[----:B------:R-:W-:Y:S01]  /*11f0*/  ISETP.GT.U32.AND P3, PT, R0, R25, PT ;  /* 0x000000190000720c */ /* 0x000fe20003f64070 */
[----:B------:R-:W-:Y:S01]  /*1200*/  IMAD.HI.U32 R14, R10, R35, RZ ;  /* 0x000000230a0e7227 */ /* 0x000fe200078e00ff */
[----:B------:R-:W-:-:S03]  /*1210*/  IABS R33, R16 ;  /* 0x0000001000217213 */ /* 0x000fc60000000000 */
[----:B------:R-:W-:Y:S01]  /*1220*/  @!P4 IMAD.IADD R21, R21, 0x1, -R0 ;  /* 0x000000011515c824 */ /* 0x000fe200078e0a00 */
[C---:B------:R-:W-:Y:S01]  /*1230*/  ISETP.GT.U32.AND P4, PT, R0.reuse, R27, PT ;  /* 0x0000001b0000720c */ /* 0x040fe20003f84070 */
[----:B------:R-:W-:Y:S02]  /*1240*/  IMAD.MOV R14, RZ, RZ, -R14 ;  /* 0x000000ffff0e7224 */ /* 0x000fe400078e0a0e */
[----:B------:R-:W-:Y:S01]  /*1250*/  @!P6 IMAD.IADD R23, R23, 0x1, -R0 ;  /* 0x000000011717e824 */ /* 0x000fe200078e0a00 */
[C---:B------:R-:W-:Y:S01]  /*1260*/  ISETP.GT.U32.AND P6, PT, R0.reuse, R29, PT ;  /* 0x0000001d0000720c */ /* 0x040fe20003fc4070 */
[C---:B------:R-:W-:Y:S02]  /*1270*/  IMAD R35, R0.reuse, R14, R35 ;  /* 0x0000000e00237224 */ /* 0x040fe400078e0223 */
[----:B------:R-:W-:Y:S02]  /*1280*/  IMAD.MOV.U32 R14, RZ, RZ, R7 ;  /* 0x000000ffff0e7224 */ /* 0x000fe400078e0007 */
[----:B------:R-:W-:Y:S01]  /*1290*/  @!P1 IMAD.MOV R11, RZ, RZ, -R11 ;  /* 0x000000ffff0b9224 */ /* 0x000fe200078e0a0b */
[----:B------:R-:W-:Y:S01]  /*12a0*/  ISETP.GT.U32.AND P1, PT, R0, R19, PT ;  /* 0x000000130000720c */ /* 0x000fe20003f24070 */
[----:B------:R-:W-:-:S04]  /*12b0*/  IMAD.HI.U32 R20, R10, R31, RZ ;  /* 0x0000001f0a147227 */ /* 0x000fc800078e00ff */
[----:B------:R-:W-:Y:S01]  /*12c0*/  @!P3 IMAD.IADD R25, R25, 0x1, -R0 ;  /* 0x000000011919b824 */ /* 0x000fe200078e0a00 */
[C---:B------:R-:W-:Y:S01]  /*12d0*/  ISETP.GT.U32.AND P3, PT, R0.reuse, R23, PT ;  /* 0x000000170000720c */ /* 0x040fe20003f64070 */
[----:B------:R-:W-:Y:S01]  /*12e0*/  @!P2 IMAD.MOV R14, RZ, RZ, -R14 ;  /* 0x000000ffff0ea224 */ /* 0x000fe200078e0a0e */
[----:B------:R-:W-:Y:S01]  /*12f0*/  ISETP.GT.U32.AND P2, PT, R0, R21, PT ;  /* 0x000000150000720c */ /* 0x000fe20003f44070 */
[----:B------:R-:W-:-:S04]  /*1300*/  IMAD.HI.U32 R3, R10, R33, RZ ;  /* 0x000000210a037227 */ /* 0x000fc800078e00ff */
[----:B------:R-:W-:Y:S02]  /*1310*/  IMAD.MOV R20, RZ, RZ, -R20 ;  /* 0x000000ffff147224 */ /* 0x000fe400078e0a14 */
[----:B------:R-:W-:-:S04]  /*1320*/  IMAD.HI.U32 R10, R10, R37, RZ ;  /* 0x000000250a0a7227 */ /* 0x000fc800078e00ff */
[----:B------:R-:W-:Y:S01]  /*1330*/  @!P4 IMAD.IADD R27, R27, 0x1, -R0 ;  /* 0x000000011b1bc824 */ /* 0x000fe200078e0a00 */
[C---:B------:R-:W-:Y:S01]  /*1340*/  ISETP.GT.U32.AND P4, PT, R0.reuse, R25, PT ;  /* 0x000000190000720c */ /* 0x040fe20003f84070 */
[C---:B------:R-:W-:Y:S02]  /*1350*/  IMAD R31, R0.reuse, R20, R31 ;  /* 0x00000014001f7224 */ /* 0x040fe400078e021f */
[----:B------:R-:W-:Y:S02]  /*1360*/  IMAD.MOV R3, RZ, RZ, -R3 ;  /* 0x000000ffff037224 */ /* 0x000fe400078e0a03 */
[----:B------:R-:W-:Y:S02]  /*1370*/  IMAD.MOV R10, RZ, RZ, -R10 ;  /* 0x000000ffff0a7224 */ /* 0x000fe400078e0a0a */
[C---:B------:R-:W-:Y:S02]  /*1380*/  IMAD R33, R0.reuse, R3, R33 ;  /* 0x0000000300217224 */ /* 0x040fe400078e0221 */
[----:B------:R-:W-:-:S02]  /*1390*/  IMAD R37, R0, R10, R37 ;  /* 0x0000000a00257224 */ /* 0x000fc400078e0225 */
[--C-:B------:R-:W-:Y:S01]  /*13a0*/  @!P6 IMAD.IADD R29, R29, 0x1, -R0.reuse ;  /* 0x000000011d1de824 */ /* 0x100fe200078e0a00 */
[C---:B------:R-:W-:Y:S01]  /*13b0*/  ISETP.GT.U32.AND P6, PT, R0.reuse, R27, PT ;  /* 0x0000001b0000720c */ /* 0x040fe20003fc4070 */
[--C-:B------:R-:W-:Y:S01]  /*13c0*/  @!P1 IMAD.IADD R19, R19, 0x1, -R0.reuse ;  /* 0x0000000113139824 */ /* 0x100fe200078e0a00 */
[C---:B------:R-:W-:Y:S01]  /*13d0*/  ISETP.GT.U32.AND P1, PT, R0.reuse, R31, PT ;  /* 0x0000001f0000720c */ /* 0x040fe20003f24070 */
[----:B------:R-:W-:Y:S01]  /*13e0*/  @!P5 IMAD.MOV R15, RZ, RZ, -R15 ;  /* 0x000000ffff0fd224 */ /* 0x000fe200078e0a0f */
[C---:B------:R-:W-:Y:S01]  /*13f0*/  ISETP.GT.U32.AND P5, PT, R0.reuse, R29, PT ;  /* 0x0000001d0000720c */ /* 0x040fe20003fa4070 */
[--C-:B------:R-:W-:Y:S01]  /*1400*/  @!P2 IMAD.IADD R21, R21, 0x1, -R0.reuse ;  /* 0x000000011515a824 */ /* 0x100fe200078e0a00 */
[C---:B------:R-:W-:Y:S01]  /*1410*/  ISETP.GT.U32.AND P2, PT, R0.reuse, R37, PT ;  /* 0x000000250000720c */ /* 0x040fe20003f44070 */
[----:B------:R-:W-:Y:S01]  /*1420*/  @!P3 IMAD.IADD R23, R23, 0x1, -R0 ;  /* 0x000000011717b824 */ /* 0x000fe200078e0a00 */
[----:B------:R-:W-:Y:S01]  /*1430*/  ISETP.GT.U32.AND P3, PT, R0, R33, PT ;  /* 0x000000210000720c */ /* 0x000fe20003f64070 */
[----:B------:R-:W-:-:S04]  /*1440*/  IMAD.HI.U32 R6, R6, R41, RZ ;  /* 0x0000002906067227 */ /* 0x000fc800078e00ff */
[----:B------:R-:W-:Y:S01]  /*1450*/  @!P4 IMAD.IADD R25, R25, 0x1, -R0 ;  /* 0x000000011919c824 */ /* 0x000fe200078e0a00 */
[----:B------:R-:W-:Y:S01]  /*1460*/  ISETP.GT.U32.AND P4, PT, R0, R35, PT ;  /* 0x000000230000720c */ /* 0x000fe20003f84070 */
[----:B------:R-:W-:Y:S02]  /*1470*/  IMAD.MOV R6, RZ, RZ, -R6 ;  /* 0x000000ffff067224 */ /* 0x000fe400078e0a06 */
[--C-:B------:R-:W-:Y:S01]  /*1480*/  @!P1 IMAD.IADD R31, R31, 0x1, -R0.reuse ;  /* 0x000000011f1f9824 */ /* 0x100fe200078e0a00 */
[----:B------:R-:W-:Y:S01]  /*1490*/  ISETP.GE.AND P1, PT, R22, RZ, PT ;  /* 0x000000ff1600720c */ /* 0x000fe20003f26270 */
[C---:B------:R-:W-:Y:S02]  /*14a0*/  IMAD R3, R4.reuse, R6, R41 ;  /* 0x0000000604037224 */ /* 0x040fe400078e0229 */
[--C-:B------:R-:W-:Y:S02]  /*14b0*/  @!P6 IMAD.IADD R27, R27, 0x1, -R0.reuse ;  /* 0x000000011b1be824 */ /* 0x100fe400078e0a00 */
[--C-:B------:R-:W-:Y:S01]  /*14c0*/  @!P5 IMAD.IADD R29, R29, 0x1, -R0.reuse ;  /* 0x000000011d1dd824 */ /* 0x100fe200078e0a00 */
[----:B------:R-:W-:Y:S01]  /*14d0*/  ISETP.GT.U32.AND P6, PT, R4, R3, PT ;  /* 0x000000030400720c */ /* 0x000fe20003fc4070 */
[--C-:B------:R-:W-:Y:S01]  /*14e0*/  @!P2 IMAD.IADD R37, R37, 0x1, -R0.reuse ;  /* 0x000000012525a824 */ /* 0x100fe200078e0a00 */
[----:B------:R-:W-:Y:S01]  /*14f0*/  ISETP.GE.AND P5, PT, R28, RZ, PT ;  /* 0x000000ff1c00720c */ /* 0x000fe20003fa6270 */
[--C-:B------:R-:W-:Y:S01]  /*1500*/  @!P3 IMAD.IADD R33, R33, 0x1, -R0.reuse ;  /* 0x000000012121b824 */ /* 0x100fe200078e0a00 */
[----:B------:R-:W-:Y:S01]  /*1510*/  ISETP.GE.AND P2, PT, R24, RZ, PT ;  /* 0x000000ff1800720c */ /* 0x000fe20003f46270 */
[----:B------:R-:W-:Y:S01]  /*1520*/  @!P4 IMAD.IADD R35, R35, 0x1, -R0 ;  /* 0x000000012323c824 */ /* 0x000fe200078e0a00 */
[----:B------:R-:W-:Y:S01]  /*1530*/  ISETP.GE.AND P3, PT, R26, RZ, PT ;  /* 0x000000ff1a00720c */ /* 0x000fe20003f66270 */
[----:B------:R-:W-:Y:S01]  /*1540*/  @!P1 IMAD.MOV R19, RZ, RZ, -R19 ;  /* 0x000000ffff139224 */ /* 0x000fe200078e0a13 */
[----:B------:R-:W-:Y:S01]  /*1550*/  ISETP.GE.AND P4, PT, R30, RZ, PT ;  /* 0x000000ff1e00720c */ /* 0x000fe20003f86270 */
[----:B------:R-:W-:Y:S01]  /*1560*/  IMAD R6, R8, 0x80, R39 ;  /* 0x0000008008067824 */ /* 0x000fe200078e0227 */
[----:B------:R-:W-:Y:S01]  /*1570*/  ISETP.GT.U32.AND P1, PT, R0, R37, PT ;  /* 0x000000250000720c */ /* 0x000fe20003f24070 */
[----:B------:R-:W-:-:S02]  /*1580*/  IMAD R8, R8, 0x210, RZ ;  /* 0x0000021008087824 */ /* 0x000fc400078e02ff */
[----:B------:R-:W-:Y:S01]  /*1590*/  @!P6 IMAD.IADD R3, R3, 0x1, -R4 ;  /* 0x000000010303e824 */ /* 0x000fe200078e0a04 */
[----:B------:R-:W-:Y:S01]  /*15a0*/  ISETP.GE.AND P6, PT, R32, RZ, PT ;  /* 0x000000ff2000720c */ /* 0x000fe20003fc6270 */
[----:B------:R-:W-:Y:S01]  /*15b0*/  @!P5 IMAD.MOV R17, RZ, RZ, -R17 ;  /* 0x000000ffff11d224 */ /* 0x000fe200078e0a11 */
[C---:B------:R-:W-:Y:S01]  /*15c0*/  ISETP.GT.U32.AND P5, PT, R0.reuse, R31, PT ;  /* 0x0000001f0000720c */ /* 0x040fe20003fa4070 */
[----:B------:R-:W-:Y:S01]  /*15d0*/  @!P2 IMAD.MOV R21, RZ, RZ, -R21 ;  /* 0x000000ffff15a224 */ /* 0x000fe200078e0a15 */
[C---:B------:R-:W-:Y:S01]  /*15e0*/  ISETP.GT.U32.AND P2, PT, R0.reuse, R33, PT ;  /* 0x000000210000720c */ /* 0x040fe20003f44070 */
[----:B------:R-:W-:Y:S01]  /*15f0*/  @!P3 IMAD.MOV R23, RZ, RZ, -R23 ;  /* 0x000000ffff17b224 */ /* 0x000fe200078e0a17 */
[----:B------:R-:W-:Y:S01]  /*1600*/  ISETP.GT.U32.AND P3, PT, R0, R35, PT ;  /* 0x000000230000720c */ /* 0x000fe20003f64070 */
[----:B------:R-:W-:Y:S01]  /*1610*/  @!P4 IMAD.MOV R25, RZ, RZ, -R25 ;  /* 0x000000ffff19c224 */ /* 0x000fe200078e0a19 */
[----:B------:R-:W-:Y:S01]  /*1620*/  ISETP.GT.U32.AND P4, PT, R4, R3, PT ;  /* 0x000000030400720c */ /* 0x000fe20003f84070 */
[--C-:B------:R-:W-:Y:S01]  /*1630*/  @!P1 IMAD.IADD R37, R37, 0x1, -R0.reuse ;  /* 0x0000000125259824 */ /* 0x100fe200078e0a00 */
[----:B------:R-:W-:Y:S01]  /*1640*/  ISETP.GE.AND P1, PT, R36, RZ, PT ;  /* 0x000000ff2400720c */ /* 0x000fe20003f26270 */
[----:B------:R-:W-:Y:S01]  /*1650*/  IMAD.IADD R60, R6, 0x1, R5 ;  /* 0x00000001063c7824 */ /* 0x000fe200078e0205 */
[----:B------:R-:W-:Y:S01]  /*1660*/  LOP3.LUT R8, R8, R9, RZ, 0x3c, !PT ;  /* 0x0000000908087212 */ /* 0x000fe200078e3cff */
[----:B------:R-:W-:Y:S01]  /*1670*/  IMAD.SHL.U32 R5, R80, 0x100, RZ ;  /* 0x0000010050057824 */ /* 0x000fe200078e00ff */
[----:B------:R-:W-:Y:S01]  /*1680*/  LOP3.LUT R9, RZ, c[0x0][0x17c], RZ, 0x33, !PT ;  /* 0x00005f00ff097a12 */ /* 0x000fe200078e33ff */
[--C-:B------:R-:W-:Y:S01]  /*1690*/  @!P5 IMAD.IADD R31, R31, 0x1, -R0.reuse ;  /* 0x000000011f1fd824 */ /* 0x100fe200078e0a00 */
[----:B------:R-:W-:Y:S01]  /*16a0*/  ISETP.GE.AND P5, PT, R34, RZ, PT ;  /* 0x000000ff2200720c */ /* 0x000fe20003fa6270 */
[--C-:B------:R-:W-:Y:S01]  /*16b0*/  @!P2 IMAD.IADD R33, R33, 0x1, -R0.reuse ;  /* 0x000000012121a824 */ /* 0x100fe200078e0a00 */
[----:B------:R-:W-:Y:S01]  /*16c0*/  ISETP.GE.AND P2, PT, R16, RZ, PT ;  /* 0x000000ff1000720c */ /* 0x000fe20003f46270 */
[----:B------:R-:W-:Y:S01]  /*16d0*/  @!P3 IMAD.IADD R35, R35, 0x1, -R0 ;  /* 0x000000012323b824 */ /* 0x000fe200078e0a00 */
[----:B------:R-:W-:Y:S01]  /*16e0*/  ISETP.GE.AND P3, PT, R18, RZ, PT ;  /* 0x000000ff1200720c */ /* 0x000fe20003f66270 */
[----:B------:R-:W-:Y:S01]  /*16f0*/  @!P4 IMAD.IADD R3, R3, 0x1, -R4 ;  /* 0x000000010303c824 */ /* 0x000fe200078e0a04 */
[----:B------:R-:W-:Y:S01]  /*1700*/  ISETP.NE.AND P4, PT, RZ, c[0x0][0x17c], PT ;  /* 0x00005f00ff007a0c */ /* 0x000fe20003f85270 */
[----:B------:R-:W-:Y:S01]  /*1710*/  @!P1 IMAD.MOV R31, RZ, RZ, -R31 ;  /* 0x000000ffff1f9224 */ /* 0x000fe200078e0a1f */
[----:B------:R-:W-:Y:S01]  /*1720*/  LOP3.LUT R5, R5, 0x1000, RZ, 0xc0, !PT ;  /* 0x0000100005057812 */ /* 0x000fe200078ec0ff */
[----:B------:R-:W-:Y:S01]  /*1730*/  @!P0 IMAD.MOV R37, RZ, RZ, -R37 ;  /* 0x000000ffff258224 */ /* 0x000fe200078e0a25 */
[C---:B------:R-:W-:Y:S01]  /*1740*/  SEL R10, R9.reuse, R12, !P4 ;  /* 0x0000000c090a7207 */ /* 0x040fe20006000000 */
[----:B------:R-:W-:Y:S01]  /*1750*/  @!P6 IMAD.MOV R27, RZ, RZ, -R27 ;  /* 0x000000ffff1be224 */ /* 0x000fe200078e0a1b */
[C---:B------:R-:W-:Y:S01]  /*1760*/  SEL R6, R9.reuse, R11, !P4 ;  /* 0x0000000b09067207 */ /* 0x040fe20006000000 */
[----:B------:R-:W-:Y:S01]  /*1770*/  IMAD R11, R76, c[0x0][0x188], RZ ;  /* 0x000062004c0b7a24 */ /* 0x000fe200078e02ff */
[----:B------:R-:W-:Y:S01]  /*1780*/  SEL R7, R9, R13, !P4 ;  /* 0x0000000d09077207 */ /* 0x000fe20006000000 */
[----:B------:R-:W-:Y:S01]  /*1790*/  IMAD R11, R73, c[0x0][0x188], RZ ;  /* 0x00006200490b7a24 */ /* 0x000fe200078e02ff */
[----:B------:R-:W-:Y:S01]  /*17a0*/  ISETP.GE.AND P1, PT, R79, RZ, PT ;  /* 0x000000ff4f00720c */ /* 0x000fe20003f26270 */
[----:B------:R-:W-:Y:S01]  /*17b0*/  IMAD R11, R70, c[0x0][0x188], RZ ;  /* 0x00006200460b7a24 */ /* 0x000fe200078e02ff */
[----:B------:R-:W-:Y:S01]  /*17c0*/  ISETP.NE.AND P0, PT, RZ, c[0x0][0x178], PT ;  /* 0x00005e00ff007a0c */ /* 0x000fe20003f05270 */
[----:B------:R-:W-:Y:S01]  /*17d0*/  IMAD R11, R67, c[0x0][0x188], RZ ;  /* 0x00006200430b7a24 */ /* 0x000fe200078e02ff */
[----:B------:R-:W-:Y:S01]  /*17e0*/  SEL R4, R9, R15, !P4 ;  /* 0x0000000f09047207 */ /* 0x000fe20006000000 */
[----:B------:R-:W-:Y:S01]  /*17f0*/  IMAD.IADD R0, R5, 0x1, R8 ;  /* 0x0000000105007824 */ /* 0x000fe200078e0208 */
[C---:B------:R-:W-:Y:S01]  /*1800*/  SEL R5, R9.reuse, R14, !P4 ;  /* 0x0000000e09057207 */ /* 0x040fe20006000000 */
[----:B------:R-:W-:Y:S01]  /*1810*/  @!P5 IMAD.MOV R29, RZ, RZ, -R29 ;  /* 0x000000ffff1dd224 */ /* 0x000fe200078e0a1d */
[C---:B------:R-:W-:Y:S01]  /*1820*/  SEL R124, R9.reuse, R17, !P4 ;  /* 0x00000011097c7207 */ /* 0x040fe20006000000 */
[----:B------:R-:W-:Y:S01]  /*1830*/  @!P2 IMAD.MOV R33, RZ, RZ, -R33 ;  /* 0x000000ffff21a224 */ /* 0x000fe200078e0a21 */
[C---:B------:R-:W-:Y:S01]  /*1840*/  SEL R122, R9.reuse, R19, !P4 ;  /* 0x00000013097a7207 */ /* 0x040fe20006000000 */
[----:B------:R-:W-:Y:S01]  /*1850*/  @!P3 IMAD.MOV R35, RZ, RZ, -R35 ;  /* 0x000000ffff23b224 */ /* 0x000fe200078e0a23 */
[C---:B------:R-:W-:Y:S01]  /*1860*/  SEL R120, R9.reuse, R21, !P4 ;  /* 0x0000001509787207 */ /* 0x040fe20006000000 */
[----:B------:R-:W-:Y:S01]  /*1870*/  IMAD R11, R64, c[0x0][0x188], RZ ;  /* 0x00006200400b7a24 */ /* 0x000fe200078e02ff */
[C---:B------:R-:W-:Y:S01]  /*1880*/  SEL R118, R9.reuse, R23, !P4 ;  /* 0x0000001709767207 */ /* 0x040fe20006000000 */
[----:B------:R-:W-:Y:S01]  /*1890*/  IMAD R10, R10, c[0x0][0x190], RZ ;  /* 0x000064000a0a7a24 */ /* 0x000fe200078e02ff */
[----:B------:R-:W-:Y:S01]  /*18a0*/  SEL R116, R9, R25, !P4 ;  /* 0x0000001909747207 */ /* 0x000fe20006000000 */
[----:B------:R-:W-:Y:S01]  /*18b0*/  IMAD R11, R61, c[0x0][0x188], RZ ;  /* 0x000062003d0b7a24 */ /* 0x000fe200078e02ff */
[----:B------:R-:W-:Y:S01]  /*18c0*/  SEL R114, R9, R27, !P4 ;  /* 0x0000001b09727207 */ /* 0x000fe20006000000 */
[----:B------:R-:W-:Y:S01]  /*18d0*/  IMAD R7, R7, c[0x0][0x190], RZ ;  /* 0x0000640007077a24 */ /* 0x000fe200078e02ff */
[----:B------:R-:W-:Y:S01]  /*18e0*/  SEL R112, R9, R29, !P4 ;  /* 0x0000001d09707207 */ /* 0x000fe20006000000 */
[----:B------:R-:W-:Y:S01]  /*18f0*/  IMAD R11, R57, c[0x0][0x188], RZ ;  /* 0x00006200390b7a24 */ /* 0x000fe200078e02ff */
[C---:B------:R-:W-:Y:S01]  /*1900*/  SEL R110, R9.reuse, R31, !P4 ;  /* 0x0000001f096e7207 */ /* 0x040fe20006000000 */
[----:B------:R-:W-:Y:S01]  /*1910*/  IMAD R11, R50, c[0x0][0x188], RZ ;  /* 0x00006200320b7a24 */ /* 0x000fe200078e02ff */
[----:B------:R-:W-:Y:S01]  /*1920*/  SEL R102, R9, R33, !P4 ;  /* 0x0000002109667207 */ /* 0x000fe20006000000 */
[----:B------:R-:W-:Y:S01]  /*1930*/  IMAD R11, R47, c[0x0][0x188], RZ ;  /* 0x000062002f0b7a24 */ /* 0x000fe200078e02ff */
[C---:B------:R-:W-:Y:S01]  /*1940*/  SEL R100, R9.reuse, R35, !P4 ;  /* 0x0000002309647207 */ /* 0x040fe20006000000 */
[----:B------:R-:W-:Y:S01]  /*1950*/  IMAD R11, R44, c[0x0][0x188], RZ ;  /* 0x000062002c0b7a24 */ /* 0x000fe200078e02ff */
[----:B------:R-:W-:Y:S01]  /*1960*/  SEL R94, R9, R37, !P4 ;  /* 0x00000025095e7207 */ /* 0x000fe20006000000 */
[----:B------:R-:W-:Y:S01]  /*1970*/  IMAD R6, R6, c[0x0][0x190], RZ ;  /* 0x0000640006067a24 */ /* 0x000fe200078e02ff */
[----:B------:R-:W-:Y:S01]  /*1980*/  LEA R12, P3, R10, c[0x0][0x168], 0x1 ;  /* 0x00005a000a0c7a11 */ /* 0x000fe200078608ff */
[----:B------:R-:W-:Y:S01]  /*1990*/  IMAD R5, R5, c[0x0][0x190], RZ ;  /* 0x0000640005057a24 */ /* 0x000fe200078e02ff */
[C---:B------:R-:W-:Y:S01]  /*19a0*/  LEA R11, P4, R7.reuse, c[0x0][0x168], 0x1 ;  /* 0x00005a00070b7a11 */ /* 0x040fe200078808ff */
[----:B------:R-:W-:Y:S01]  /*19b0*/  IMAD R4, R4, c[0x0][0x190], RZ ;  /* 0x0000640004047a24 */ /* 0x000fe200078e02ff */
[----:B------:R-:W-:Y:S01]  /*19c0*/  STL [R1+0x44], R60 ;  /* 0x0000443c01007387 */ /* 0x000fe20000100800 */
[----:B------:R-:W-:Y:S01]  /*19d0*/  @!P1 IMAD.MOV R3, RZ, RZ, -R3 ;  /* 0x000000ffff039224 */ /* 0x000fe200078e0a03 */
[----:B------:R-:W-:Y:S01]  /*19e0*/  LEA R13, P5, R6, c[0x0][0x168], 0x1 ;  /* 0x00005a00060d7a11 */ /* 0x000fe200078a08ff */
[----:B------:R-:W-:Y:S01]  /*19f0*/  IMAD R124, R124, c[0x0][0x190], RZ ;  /* 0x000064007c7c7a24 */ /* 0x000fe200078e02ff */
[----:B------:R0:W-:Y:S01]  /*1a00*/  STL [R1+0x6c], R2 ;  /* 0x00006c0201007387 */ /* 0x0001e20000100800 */
[----:B------:R-:W-:Y:S01]  /*1a10*/  @!P0 LOP3.LUT R3, RZ, c[0x0][0x178], RZ, 0x33, !PT ;  /* 0x00005e00ff038a12 */ /* 0x000fe200078e33ff */
[----:B------:R-:W-:Y:S01]  /*1a20*/  IMAD R122, R122, c[0x0][0x190], RZ ;  /* 0x000064007a7a7a24 */ /* 0x000fe200078e02ff */
[----:B------:R-:W-:Y:S01]  /*1a30*/  LEA.HI.X.SX32 R10, R10, c[0x0][0x16c], 0x1, P3 ;  /* 0x00005b000a0a7a11 */ /* 0x000fe200018f0eff */
[----:B------:R1:W-:Y:S01]  /*1a40*/  STL [R1+0x68], R12 ;  /* 0x0000680c01007387 */ /* 0x0003e20000100800 */
[----:B------:R-:W-:Y:S01]  /*1a50*/  LEA.HI.X.SX32 R7, R7, c[0x0][0x16c], 0x1, P4 ;  /* 0x00005b0007077a11 */ /* 0x000fe200020f0eff */
[----:B------:R-:W-:Y:S01]  /*1a60*/  IMAD R3, R3, c[0x0][0x184], RZ ;  /* 0x0000610003037a24 */ /* 0x000fe200078e02ff */
[----:B------:R-:W-:Y:S01]  /*1a70*/  LEA.HI.X.SX32 R6, R6, c[0x0][0x16c], 0x1, P5 ;  /* 0x00005b0006067a11 */ /* 0x000fe200028f0eff */
[----:B------:R2:W-:Y:S01]  /*1a80*/  STL [R1+0x60], R11 ;  /* 0x0000600b01007387 */ /* 0x0005e20000100800 */
[----:B------:R-:W-:Y:S01]  /*1a90*/  IMAD R120, R120, c[0x0][0x190], RZ ;  /* 0x0000640078787a24 */ /* 0x000fe200078e02ff */
[----:B------:R-:W-:Y:S01]  /*1aa0*/  LEA R125, P1, R124, c[0x0][0x168], 0x1 ;  /* 0x00005a007c7d7a11 */ /* 0x000fe200078208ff */
[----:B------:R-:W-:Y:S01]  /*1ab0*/  IMAD R118, R118, c[0x0][0x190], RZ ;  /* 0x0000640076767a24 */ /* 0x000fe200078e02ff */
[----:B------:R-:W-:Y:S01]  /*1ac0*/  STL [R1+0x58], R13 ;  /* 0x0000580d01007387 */ /* 0x000fe20000100800 */
[----:B0-----:R-:W-:Y:S01]  /*1ad0*/  LEA R2, P2, R3, c[0x0][0x160], 0x1 ;  /* 0x0000580003027a11 */ /* 0x001fe200078408ff */
[----:B------:R-:W-:Y:S01]  /*1ae0*/  IMAD R9, R78, c[0x0][0x188], RZ ;  /* 0x000062004e097a24 */ /* 0x000fe200078e02ff */
[----:B-1----:R-:W-:Y:S01]  /*1af0*/  LEA R12, P6, R5, c[0x0][0x168], 0x1 ;  /* 0x00005a00050c7a11 */ /* 0x002fe200078c08ff */
[----:B------:R-:W-:Y:S01]  /*1b00*/  IMAD R8, R77, c[0x0][0x188], RZ ;  /* 0x000062004d087a24 */ /* 0x000fe200078e02ff */
[----:B------:R-:W-:Y:S01]  /*1b10*/  LEA.HI.X.SX32 R3, R3, c[0x0][0x164], 0x1, P2 ;  /* 0x0000590003037a11 */ /* 0x000fe200010f0eff */
[----:B------:R-:W-:Y:S01]  /*1b20*/  IMAD R9, R75, c[0x0][0x188], RZ ;  /* 0x000062004b097a24 */ /* 0x000fe200078e02ff */
[----:B--2---:R-:W-:Y:S01]  /*1b30*/  LEA R11, P0, R4, c[0x0][0x168], 0x1 ;  /* 0x00005a00040b7a11 */ /* 0x004fe200078008ff */
[----:B------:R-:W-:Y:S01]  /*1b40*/  STL [R1+0x50], R12 ;  /* 0x0000500c01007387 */ /* 0x000fe20000100800 */
[----:B------:R-:W-:Y:S01]  /*1b50*/  LEA.HI.X.SX32 R5, R5, c[0x0][0x16c], 0x1, P6 ;  /* 0x00005b0005057a11 */ /* 0x000fe200030f0eff */
[----:B------:R-:W-:Y:S01]  /*1b60*/  IMAD R8, R74, c[0x0][0x188], RZ ;  /* 0x000062004a087a24 */ /* 0x000fe200078e02ff */
[----:B------:R-:W-:Y:S01]  /*1b70*/  LEA.HI.X.SX32 R4, R4, c[0x0][0x16c], 0x1, P0 ;  /* 0x00005b0004047a11 */ /* 0x000fe200000f0eff */
[----:B------:R-:W-:Y:S01]  /*1b80*/  STL [R1+0x3c], R11 ;  /* 0x00003c0b01007387 */ /* 0x000fe20000100800 */
[----:B------:R-:W-:Y:S01]  /*1b90*/  IMAD R9, R72, c[0x0][0x188], RZ ;  /* 0x0000620048097a24 */ /* 0x000fe200078e02ff */
[----:B------:R-:W-:Y:S01]  /*1ba0*/  LEA R123, P2, R122, c[0x0][0x168], 0x1 ;  /* 0x00005a007a7b7a11 */ /* 0x000fe200078408ff */
[----:B------:R-:W-:Y:S01]  /*1bb0*/  IMAD R8, R71, c[0x0][0x188], RZ ;  /* 0x0000620047087a24 */ /* 0x000fe200078e02ff */
        /* <DEDUP_REMOVED lines=10> */
[----:B------:R-:W-:Y:S01]  /*1c60*/  LEA.HI.X.SX32 R124, R124, c[0x0][0x16c], 0x1, P1 ;  /* 0x00005b007c7c7a11 */ /* 0x000fe200008f0eff */
[----:B------:R-:W-:Y:S01]  /*1c70*/  IMAD R100, R100, c[0x0][0x190], RZ ;  /* 0x0000640064647a24 */ /* 0x000fe200078e02ff */
[----:B------:R-:W-:Y:S01]  /*1c80*/  STL [R1+0x48], R5 ;  /* 0x0000480501007387 */ /* 0x000fe20000100800 */
[----:B------:R-:W-:Y:S01]  /*1c90*/  IMAD R94, R94, c[0x0][0x190], RZ ;  /* 0x000064005e5e7a24 */ /* 0x000fe200078e02ff */
[----:B------:R-:W-:Y:S01]  /*1ca0*/  LEA.HI.X.SX32 R122, R122, c[0x0][0x16c], 0x1, P2 ;  /* 0x00005b007a7a7a11 */ /* 0x000fe200010f0eff */
[----:B------:R-:W-:Y:S01]  /*1cb0*/  IMAD R9, R69, c[0x0][0x188], RZ ;  /* 0x0000620045097a24 */ /* 0x000fe200078e02ff */
[----:B------:R0:W-:Y:S01]  /*1cc0*/  STL [R1+0x38], R4 ;  /* 0x0000380401007387 */ /* 0x0001e20000100800 */
[----:B------:R-:W-:Y:S01]  /*1cd0*/  IMAD R8, R68, c[0x0][0x188], RZ ;  /* 0x0000620044087a24 */ /* 0x000fe200078e02ff */
[----:B------:R-:W-:Y:S01]  /*1ce0*/  LEA.HI.X.SX32 R120, R120, c[0x0][0x16c], 0x1, P3 ;  /* 0x00005b0078787a11 */ /* 0x000fe200018f0eff */
[----:B------:R-:W-:Y:S01]  /*1cf0*/  IMAD R9, R66, c[0x0][0x188], RZ ;  /* 0x0000620042097a24 */ /* 0x000fe200078e02ff */
[----:B------:R-:W-:Y:S01]  /*1d00*/  LEA.HI.X.SX32 R118, R118, c[0x0][0x16c], 0x1, P4 ;  /* 0x00005b0076767a11 */ /* 0x000fe200020f0eff */
[----:B------:R-:W-:Y:S01]  /*1d10*/  IMAD R8, R65, c[0x0][0x188], RZ ;  /* 0x0000620041087a24 */ /* 0x000fe200078e02ff */
[----:B------:R-:W-:Y:S01]  /*1d20*/  LEA R117, P5, R116, c[0x0][0x168], 0x1 ;  /* 0x00005a0074757a11 */ /* 0x000fe200078a08ff */
[----:B------:R-:W-:Y:S01]  /*1d30*/  IMAD R9, R63, c[0x0][0x188], RZ ;  /* 0x000062003f097a24 */ /* 0x000fe200078e02ff */
[----:B------:R-:W-:Y:S01]  /*1d40*/  LEA R115, P6, R114, c[0x0][0x168], 0x1 ;  /* 0x00005a0072737a11 */ /* 0x000fe200078c08ff */
[----:B------:R-:W-:Y:S01]  /*1d50*/  IMAD R8, R62, c[0x0][0x188], RZ ;  /* 0x000062003e087a24 */ /* 0x000fe200078e02ff */
[----:B0-----:R-:W-:Y:S01]  /*1d60*/  LOP3.LUT R4, R109, 0x20, RZ, 0x3c, !PT ;  /* 0x000000206d047812 */ /* 0x001fe200078e3cff */
[----:B------:R-:W-:Y:S01]  /*1d70*/  IMAD R9, R59, c[0x0][0x188], RZ ;  /* 0x000062003b097a24 */ /* 0x000fe200078e02ff */
[----:B------:R-:W-:Y:S01]  /*1d80*/  LOP3.LUT R4, R60, 0x40, RZ, 0x3c, !PT ;  /* 0x000000403c047812 */ /* 0x000fe200078e3cff */
[----:B------:R-:W-:Y:S01]  /*1d90*/  IMAD R8, R58, c[0x0][0x188], RZ ;  /* 0x000062003a087a24 */ /* 0x000fe200078e02ff */
[----:B------:R-:W-:Y:S01]  /*1da0*/  LEA R113, P0, R112, c[0x0][0x168], 0x1 ;  /* 0x00005a0070717a11 */ /* 0x000fe200078008ff */
[----:B------:R-:W-:Y:S01]  /*1db0*/  IMAD R9, R56, c[0x0][0x188], RZ ;  /* 0x0000620038097a24 */ /* 0x000fe200078e02ff */
[----:B------:R-:W-:Y:S01]  /*1dc0*/  LEA R111, P1, R110, c[0x0][0x168], 0x1 ;  /* 0x00005a006e6f7a11 */ /* 0x000fe200078208ff */
[----:B------:R0:W-:Y:S01]  /*1dd0*/  STL [R1+0x4c], R4 ;  /* 0x00004c0401007387 */ /* 0x0001e20000100800 */
[----:B------:R-:W-:Y:S01]  /*1de0*/  IMAD R8, R51, c[0x0][0x188], RZ ;  /* 0x0000620033087a24 */ /* 0x000fe200078e02ff */
[----:B------:R-:W-:Y:S01]  /*1df0*/  LEA R103, P2, R102, c[0x0][0x168], 0x1 ;  /* 0x00005a0066677a11 */ /* 0x000fe200078408ff */
[----:B------:R-:W-:Y:S01]  /*1e00*/  IMAD R9, R49, c[0x0][0x188], RZ ;  /* 0x0000620031097a24 */ /* 0x000fe200078e02ff */
[----:B------:R-:W-:Y:S01]  /*1e10*/  LEA R101, P3, R100, c[0x0][0x168], 0x1 ;  /* 0x00005a0064657a11 */ /* 0x000fe200078608ff */
[----:B------:R-:W-:Y:S01]  /*1e20*/  IMAD R8, R48, c[0x0][0x188], RZ ;  /* 0x0000620030087a24 */ /* 0x000fe200078e02ff */
[----:B------:R-:W-:Y:S01]  /*1e30*/  LEA R95, P4, R94, c[0x0][0x168], 0x1 ;  /* 0x00005a005e5f7a11 */ /* 0x000fe200078808ff */
[----:B------:R-:W-:Y:S01]  /*1e40*/  IMAD R9, R46, c[0x0][0x188], RZ ;  /* 0x000062002e097a24 */ /* 0x000fe200078e02ff */
[----:B------:R-:W-:Y:S01]  /*1e50*/  CS2R R20, SRZ ;  /* 0x0000000000147805 */ /* 0x000fe2000001ff00 */
[----:B------:R-:W-:Y:S01]  /*1e60*/  IMAD R8, R45, c[0x0][0x188], RZ ;  /* 0x000062002d087a24 */ /* 0x000fe200078e02ff */
[----:B------:R-:W-:Y:S01]  /*1e70*/  CS2R R22, SRZ ;  /* 0x0000000000167805 */ /* 0x000fe2000001ff00 */
[----:B------:R-:W-:Y:S01]  /*1e80*/  IMAD R9, R40, c[0x0][0x188], RZ ;  /* 0x0000620028097a24 */ /* 0x000fe200078e02ff */
[----:B------:R-:W-:Y:S01]  /*1e90*/  CS2R R24, SRZ ;  /* 0x0000000000187805 */ /* 0x000fe2000001ff00 */
[----:B------:R-:W-:Y:S01]  /*1ea0*/  IMAD R8, R38, c[0x0][0x188], RZ ;  /* 0x0000620026087a24 */ /* 0x000fe200078e02ff */
        /* <DEDUP_REMOVED lines=19> */
[----:B------:R-:W-:Y:S01]  /*1fe0*/  LEA.HI.X.SX32 R116, R116, c[0x0][0x16c], 0x1, P5 ;  /* 0x00005b0074747a11 */ /* 0x000fe200028f0eff */
[----:B------:R-:W-:Y:S01]  /*1ff0*/  CS2R R10, SRZ ;  /* 0x00000000000a7805 */ /* 0x000fe2000001ff00 */
[----:B------:R-:W-:Y:S01]  /*2000*/  LEA.HI.X.SX32 R114, R114, c[0x0][0x16c], 0x1, P6 ;  /* 0x00005b0072727a11 */ /* 0x000fe200030f0eff */
[----:B------:R-:W-:Y:S01]  /*2010*/  CS2R R12, SRZ ;  /* 0x00000000000c7805 */ /* 0x000fe2000001ff00 */
[----:B------:R-:W-:Y:S01]  /*2020*/  LEA.HI.X.SX32 R112, R112, c[0x0][0x16c], 0x1, P0 ;  /* 0x00005b0070707a11 */ /* 0x000fe200000f0eff */
[----:B------:R-:W-:Y:S01]  /*2030*/  CS2R R14, SRZ ;  /* 0x00000000000e7805 */ /* 0x000fe2000001ff00 */
[----:B------:R-:W-:-:S02]  /*2040*/  LEA.HI.X.SX32 R110, R110, c[0x0][0x16c], 0x1, P1 ;  /* 0x00005b006e6e7a11 */ /* 0x000fc400008f0eff */
[----:B------:R-:W-:Y:S02]  /*2050*/  LEA.HI.X.SX32 R102, R102, c[0x0][0x16c], 0x1, P2 ;  /* 0x00005b0066667a11 */ /* 0x000fe400010f0eff */
[----:B------:R-:W-:Y:S02]  /*2060*/  LEA.HI.X.SX32 R100, R100, c[0x0][0x16c], 0x1, P3 ;  /* 0x00005b0064647a11 */ /* 0x000fe400018f0eff */
[----:B------:R-:W-:Y:S02]  /*2070*/  LEA.HI.X.SX32 R94, R94, c[0x0][0x16c], 0x1, P4 ;  /* 0x00005b005e5e7a11 */ /* 0x000fe400020f0eff */
[C---:B------:R-:W-:Y:S02]  /*2080*/  LOP3.LUT R6, R109.reuse, 0x40, RZ, 0x3c, !PT ;  /* 0x000000406d067812 */ /* 0x040fe400078e3cff */
[----:B0-----:R-:W-:Y:S02]  /*2090*/  LOP3.LUT R5, R109, 0x60, RZ, 0x3c, !PT ;  /* 0x000000606d057812 */ /* 0x001fe400078e3cff */
.L_x_3:
[----:B------:R-:W0:Y:S01]  /*20a0*/  S2R R4, SR_TID.X ;  /* 0x0000000000047919 */ /* 0x000e220000002100 */
[----:B------:R-:W-:-:S03]  /*20b0*/  PRMT R88, RZ, 0x7610, R88 ;  /* 0x00007610ff587816 */ /* 0x000fc60000000058 */
[----:B------:R-:W1:Y:S04]  /*20c0*/  S2R R5, SR_TID.X ;  /* 0x0000000000057919 */ /* 0x000e680000002100 */
[----:B------:R-:W2:Y:S04]  /*20d0*/  S2R R86, SR_TID.X ;  /* 0x0000000000567919 */ /* 0x000ea80000002100 */
[----:B------:R-:W-:Y:S04]  /*20e0*/  STL [R1+0x8c], R98 ;  /* 0x00008c6201007387 */ /* 0x000fe80000100800 */
[----:B------:R2:W-:Y:S01]  /*20f0*/  STL [R1+0x88], R99 ;  /* 0x0000886301007387 */ /* 0x0005e20000100800 */
[----:B0-----:R-:W-:-:S04]  /*2100*/  SHF.R.U32.HI R28, RZ, 0x8, R4 ;  /* 0x00000008ff1c7819 */ /* 0x001fc80000011604 */
[----:B------:R-:W-:-:S04]  /*2110*/  SGXT.U32 R28, R28, 0x1 ;  /* 0x000000011c1c781a */ /* 0x000fc80000000000 */
[C---:B------:R-:W-:Y:S01]  /*2120*/  LOP3.LUT R29, R28.reuse, 0x8, RZ, 0xfc, !PT ;  /* 0x000000081c1d7812 */ /* 0x040fe200078efcff */
[----:B------:R-:W-:Y:S01]  /*2130*/  IMAD R4, R28, c[0x0][0x188], RZ ;  /* 0x000062001c047a24 */ /* 0x000fe200078e02ff */
[----:B-1----:R-:W-:Y:S02]  /*2140*/  SHF.R.U32.HI R28, RZ, 0x8, R5 ;  /* 0x00000008ff1c7819 */ /* 0x002fe40000011605 */
[----:B------:R-:W-:Y:S01]  /*2150*/  ISETP.GE.AND P1, PT, R29, UR4, PT ;  /* 0x000000041d007c0c */ /* 0x000fe2000bf26270 */
[----:B------:R-:W-:Y:S01]  /*2160*/  IMAD.WIDE R4, R4, 0x2, R2 ;  /* 0x0000000204047825 */ /* 0x000fe200078e0202 */
[----:B------:R-:W-:Y:S02]  /*2170*/  SGXT.U32 R28, R28, 0x1 ;  /* 0x000000011c1c781a */ /* 0x000fe40000000000 */
[----:B--2---:R-:W-:Y:S02]  /*2180*/  SHF.R.U32.HI R99, RZ, 0x8, R86 ;  /* 0x00000008ff637819 */ /* 0x004fe40000011656 */
[----:B------:R-:W-:-:S02]  /*2190*/  LOP3.LUT R60, R28, 0x8, RZ, 0xfc, !PT ;  /* 0x000000081c3c7812 */ /* 0x000fc400078efcff */
[----:B------:R-:W-:Y:S02]  /*21a0*/  LOP3.LUT R29, R28, 0x10, RZ, 0xfc, !PT ;  /* 0x000000101c1d7812 */ /* 0x000fe400078efcff */
[----:B------:R-:W0:Y:S01]  /*21b0*/  S2R R28, SR_TID.X ;  /* 0x00000000001c7919 */ /* 0x000e220000002100 */
[----:B------:R-:W-:-:S04]  /*21c0*/  SGXT.U32 R99, R99, 0x1 ;  /* 0x000000016363781a */ /* 0x000fc80000000000 */
[----:B------:R-:W-:Y:S01]  /*21d0*/  ISETP.GE.AND P0, PT, R99, UR4, PT ;  /* 0x0000000463007c0c */ /* 0x000fe2000bf06270 */
[----:B------:R-:W-:-:S12]  /*21e0*/  IMAD R60, R60, c[0x0][0x188], RZ ;  /* 0x000062003c3c7a24 */ /* 0x000fd800078e02ff */
[----:B------:R1:W2:Y:S01]  /*21f0*/  @!P0 LDG.E.U16 R88, [R4.64] ;  /* 0x0000000604588981 */ /* 0x0002a2000c1e1500 */
[----:B------:R-:W-:Y:S02]  /*2200*/  ISETP.GE.AND P0, PT, R29, UR4, PT ;  /* 0x000000041d007c0c */ /* 0x000fe4000bf06270 */
[----:B------:R-:W-:Y:S02]  /*2210*/  PRMT R83, RZ, 0x7610, R83 ;  /* 0x00007610ff537816 */ /* 0x000fe40000000053 */
[----:B0-----:R-:W-:-:S04]  /*2220*/  SHF.R.U32.HI R29, RZ, 0x8, R28 ;  /* 0x00000008ff1d7819 */ /* 0x001fc8000001161c */
[----:B------:R-:W-:Y:S01]  /*2230*/  SGXT.U32 R29, R29, 0x1 ;  /* 0x000000011d1d781a */ /* 0x000fe20000000000 */
[----:B-1----:R-:W-:Y:S01]  /*2240*/  IMAD.WIDE R4, R60, 0x2, R2 ;  /* 0x000000023c047825 */ /* 0x002fe200078e0202 */
[----:B------:R-:W-:Y:S02]  /*2250*/  SHF.R.U32.HI R28, RZ, 0x8, R28 ;  /* 0x00000008ff1c7819 */ /* 0x000fe4000001161c */
[C---:B------:R-:W-:Y:S02]  /*2260*/  LOP3.LUT R60, R29.reuse, 0x10, RZ, 0xfc, !PT ;  /* 0x000000101d3c7812 */ /* 0x040fe400078efcff */
[----:B------:R-:W-:Y:S01]  /*2270*/  LOP3.LUT R29, R29, 0x18, RZ, 0xfc, !PT ;  /* 0x000000181d1d7812 */ /* 0x000fe200078efcff */
[----:B------:R0:W3:Y:S01]  /*2280*/  @!P1 LDG.E.U16 R83, [R4.64] ;  /* 0x0000000604539981 */ /* 0x0000e2000c1e1500 */
[----:B------:R-:W-:Y:S01]  /*2290*/  SGXT.U32 R28, R28, 0x1 ;  /* 0x000000011c1c781a */ /* 0x000fe20000000000 */
[----:B------:R-:W-:Y:S01]  /*22a0*/  IMAD R60, R60, c[0x0][0x188], RZ ;  /* 0x000062003c3c7a24 */ /* 0x000fe200078e02ff */
[----:B------:R-:W-:-:S02]  /*22b0*/  ISETP.GE.AND P1, PT, R29, UR4, PT ;  /* 0x000000041d007c0c */ /* 0x000fc4000bf26270 */
[----:B------:R-:W-:Y:S02]  /*22c0*/  LOP3.LUT R29, R28, 0x20, RZ, 0xfc, !PT ;  /* 0x000000201c1d7812 */ /* 0x000fe400078efcff */
[----:B------:R-:W-:Y:S01]  /*22d0*/  PRMT R82, RZ, 0x7610, R82 ;  /* 0x00007610ff527816 */ /* 0x000fe20000000052 */
[----:B0-----:R-:W-:Y:S01]  /*22e0*/  IMAD.WIDE R4, R60, 0x2, R2 ;  /* 0x000000023c047825 */ /* 0x001fe200078e0202 */
[----:B------:R-:W-:Y:S02]  /*22f0*/  LOP3.LUT R60, R28, 0x18, RZ, 0xfc, !PT ;  /* 0x000000181c3c7812 */ /* 0x000fe400078efcff */
[----:B------:R-:W0:Y:S04]  /*2300*/  S2R R28, SR_TID.X ;  /* 0x00000000001c7919 */ /* 0x000e280000002100 */
[----:B------:R1:W4:Y:S01]  /*2310*/  @!P0 LDG.E.U16 R82, [R4.64] ;  /* 0x0000000604528981 */ /* 0x000322000c1e1500 */
[----:B------:R-:W-:Y:S01]  /*2320*/  ISETP.GE.AND P0, PT, R29, UR4, PT ;  /* 0x000000041d007c0c */ /* 0x000fe2000bf06270 */
[----:B------:R-:W-:Y:S01]  /*2330*/  IMAD R60, R60, c[0x0][0x188], RZ ;  /* 0x000062003c3c7a24 */ /* 0x000fe200078e02ff */
[----:B------:R-:W-:-:S03]  /*2340*/  PRMT R81, RZ, 0x7610, R81 ;  /* 0x00007610ff517816 */ /* 0x000fc60000000051 */
[----:B-1----:R-:W-:-:S05]  /*2350*/  IMAD.WIDE R4, R60, 0x2, R2 ;  /* 0x000000023c047825 */ /* 0x002fca00078e0202 */
[----:B------:R1:W5:Y:S01]  /*2360*/  @!P1 LDG.E.U16 R81, [R4.64] ;  /* 0x0000000604519981 */ /* 0x000362000c1e1500 */
[----:B0-----:R-:W-:-:S04]  /*2370*/  SHF.R.U32.HI R29, RZ, 0x8, R28 ;  /* 0x00000008ff1d7819 */ /* 0x001fc8000001161c */
[----:B------:R-:W-:Y:S02]  /*2380*/  SGXT.U32 R29, R29, 0x1 ;  /* 0x000000011d1d781a */ /* 0x000fe40000000000 */
[----:B------:R-:W-:Y:S02]  /*2390*/  SHF.R.U32.HI R28, RZ, 0x8, R28 ;  /* 0x00000008ff1c7819 */ /* 0x000fe4000001161c */
[C---:B------:R-:W-:Y:S02]  /*23a0*/  LOP3.LUT R60, R29.reuse, 0x20, RZ, 0xfc, !PT ;  /* 0x000000201d3c7812 */ /* 0x040fe400078efcff */
[----:B------:R-:W-:Y:S02]  /*23b0*/  LOP3.LUT R29, R29, 0x28, RZ, 0xfc, !PT ;  /* 0x000000281d1d7812 */ /* 0x000fe400078efcff */
[----:B------:R-:W-:Y:S01]  /*23c0*/  SGXT.U32 R28, R28, 0x1 ;  /* 0x000000011c1c781a */ /* 0x000fe20000000000 */
[----:B------:R-:W-:Y:S01]  /*23d0*/  IMAD R60, R60, c[0x0][0x188], RZ ;  /* 0x000062003c3c7a24 */ /* 0x000fe200078e02ff */
[----:B------:R-:W-:-:S02]  /*23e0*/  ISETP.GE.AND P1, PT, R29, UR4, PT ;  /* 0x000000041d007c0c */ /* 0x000fc4000bf26270 */
[----:B------:R-:W-:Y:S01]  /*23f0*/  LOP3.LUT R29, R28, 0x30, RZ, 0xfc, !PT ;  /* 0x000000301c1d7812 */ /* 0x000fe200078efcff */
[----:B-1----:R-:W-:Y:S01]  /*2400*/  IMAD.WIDE R4, R60, 0x2, R2 ;  /* 0x000000023c047825 */ /* 0x002fe200078e0202 */
[----:B------:R-:W-:Y:S02]  /*2410*/  LOP3.LUT R60, R28, 0x28, RZ, 0xfc, !PT ;  /* 0x000000281c3c7812 */ /* 0x000fe400078efcff */
[----:B------:R-:W0:Y:S01]  /*2420*/  S2R R28, SR_TID.X ;  /* 0x00000000001c7919 */ /* 0x000e220000002100 */
[----:B------:R-:W-:Y:S02]  /*2430*/  PRMT R18, RZ, 0x7610, R18 ;  /* 0x00007610ff127816 */ /* 0x000fe40000000012 */
[----:B------:R-:W-:-:S04]  /*2440*/  IMAD R60, R60, c[0x0][0x188], RZ ;  /* 0x000062003c3c7a24 */ /* 0x000fc800078e02ff */
[----:B------:R1:W2:Y:S02]  /*2450*/  @!P0 LDG.E.U16 R18, [R4.64] ;  /* 0x0000000604128981 */ /* 0x0002a4000c1e1500 */
[----:B-1----:R-:W-:Y:S02]  /*2460*/  IMAD.WIDE R4, R60, 0x2, R2 ;  /* 0x000000023c047825 */ /* 0x002fe400078e0202 */
[----:B------:R-:W1:Y:S01]  /*2470*/  S2R R60, SR_TID.X ;  /* 0x00000000003c7919 */ /* 0x000e620000002100 */
[----:B0-----:R-:W-:-:S04]  /*2480*/  SHF.R.U32.HI R28, RZ, 0x8, R28 ;  /* 0x00000008ff1c7819 */ /* 0x001fc8000001161c */
[----:B------:R-:W-:Y:S02]  /*2490*/  SGXT.U32 R28, R28, 0x1 ;  /* 0x000000011c1c781a */ /* 0x000fe40000000000 */
[----:B------:R-:W-:Y:S02]  /*24a0*/  PRMT R17, RZ, 0x7610, R17 ;  /* 0x00007610ff117816 */ /* 0x000fe40000000011 */
[----:B------:R-:W-:Y:S02]  /*24b0*/  ISETP.GE.AND P0, PT, R29, UR4, PT ;  /* 0x000000041d007c0c */ /* 0x000fe4000bf06270 */
[C---:B------:R-:W-:Y:S02]  /*24c0*/  LOP3.LUT R29, R28.reuse, 0x30, RZ, 0xfc, !PT ;  /* 0x000000301c1d7812 */ /* 0x040fe400078efcff */
[----:B------:R-:W-:Y:S01]  /*24d0*/  LOP3.LUT R28, R28, 0x38, RZ, 0xfc, !PT ;  /* 0x000000381c1c7812 */ /* 0x000fe200078efcff */
[----:B------:R0:W2:Y:S03]  /*24e0*/  @!P1 LDG.E.U16 R17, [R4.64] ;  /* 0x0000000604119981 */ /* 0x0000a6000c1e1500 */
[----:B------:R-:W-:-:S02]  /*24f0*/  ISETP.GE.AND P1, PT, R28, UR4, PT ;  /* 0x000000041c007c0c */ /* 0x000fc4000bf26270 */
[----:B------:R-:W0:Y:S01]  /*2500*/  S2R R28, SR_TID.X ;  /* 0x00000000001c7919 */ /* 0x000e220000002100 */
[----:B-1----:R-:W-:Y:S01]  /*2510*/  SHF.R.U32.HI R60, RZ, 0x8, R60 ;  /* 0x00000008ff3c7819 */ /* 0x002fe2000001163c */
[----:B------:R-:W-:-:S03]  /*2520*/  IMAD R29, R29, c[0x0][0x188], RZ ;  /* 0x000062001d1d7a24 */ /* 0x000fc600078e02ff */
[----:B------:R-:W-:Y:S01]  /*2530*/  SGXT.U32 R60, R60, 0x1 ;  /* 0x000000013c3c781a */ /* 0x000fe20000000000 */
[----:B0-----:R-:W-:Y:S01]  /*2540*/  IMAD.WIDE R4, R29, 0x2, R2 ;  /* 0x000000021d047825 */ /* 0x001fe200078e0202 */
[----:B------:R-:W-:Y:S02]  /*2550*/  PRMT R16, RZ, 0x7610, R16 ;  /* 0x00007610ff107816 */ /* 0x000fe40000000010 */
[----:B------:R-:W-:-:S04]  /*2560*/  LOP3.LUT R29, R60, 0x38, RZ, 0xfc, !PT ;  /* 0x000000383c1d7812 */ /* 0x000fc800078efcff */
[----:B------:R0:W2:Y:S01]  /*2570*/  @!P0 LDG.E.U16 R16, [R4.64] ;  /* 0x0000000604108981 */ /* 0x0000a2000c1e1500 */
[----:B------:R-:W-:Y:S01]  /*2580*/  IMAD R29, R29, c[0x0][0x188], RZ ;  /* 0x000062001d1d7a24 */ /* 0x000fe200078e02ff */
[----:B------:R-:W-:-:S03]  /*2590*/  LOP3.LUT R60, R60, 0x2, RZ, 0xfc, !PT ;  /* 0x000000023c3c7812 */ /* 0x000fc600078efcff */
[----:B0-----:R-:W-:Y:S01]  /*25a0*/  IMAD.WIDE R4, R29, 0x2, R2 ;  /* 0x000000021d047825 */ /* 0x001fe200078e0202 */
[----:B------:R-:W-:-:S04]  /*25b0*/  SHF.R.U32.HI R29, RZ, 0x8, R28 ;  /* 0x00000008ff1d7819 */ /* 0x000fc8000001161c */
[----:B------:R-:W-:Y:S02]  /*25c0*/  SGXT.U32 R29, R29, 0x1 ;  /* 0x000000011d1d781a */ /* 0x000fe40000000000 */
[----:B------:R-:W-:Y:S02]  /*25d0*/  ISETP.GE.AND P0, PT, R60, UR4, PT ;  /* 0x000000043c007c0c */ /* 0x000fe4000bf06270 */
[----:B------:R-:W-:Y:S02]  /*25e0*/  LOP3.LUT R60, R29, 0x2, RZ, 0xfc, !PT ;  /* 0x000000021d3c7812 */ /* 0x000fe400078efcff */
[----:B------:R-:W-:Y:S01]  /*25f0*/  PRMT R7, RZ, 0x7610, R7 ;  /* 0x00007610ff077816 */ /* 0x000fe20000000007 */
[----:B------:R-:W0:Y:S02]  /*2600*/  S2R R84, SR_TID.X ;  /* 0x0000000000547919 */ /* 0x000e240000002100 */
[----:B------:R-:W-:Y:S01]  /*2610*/  IMAD R60, R60, c[0x0][0x188], RZ ;  /* 0x000062003c3c7a24 */ /* 0x000fe200078e02ff */
[----:B------:R-:W-:-:S02]  /*2620*/  PRMT R6, RZ, 0x7610, R6 ;  /* 0x00007610ff067816 */ /* 0x000fc40000000006 */
[----:B------:R1:W2:Y:S01]  /*2630*/  @!P1 LDG.E.U16 R7, [R4.64] ;  /* 0x0000000604079981 */ /* 0x0002a2000c1e1500 */
[----:B------:R-:W-:Y:S01]  /*2640*/  LOP3.LUT R29, R29, 0x4, RZ, 0xfc, !PT ;  /* 0x000000041d1d7812 */ /* 0x000fe200078efcff */
[----:B-1----:R-:W-:-:S05]  /*2650*/  IMAD.WIDE R4, R60, 0x2, R2 ;  /* 0x000000023c047825 */ /* 0x002fca00078e0202 */
[----:B------:R1:W2:Y:S01]  /*2660*/  @!P0 LDG.E.U16 R6, [R4.64] ;  /* 0x0000000604068981 */ /* 0x0002a2000c1e1500 */
[----:B------:R-:W-:-:S03]  /*2670*/  ISETP.GE.AND P0, PT, R29, UR4, PT ;  /* 0x000000041d007c0c */ /* 0x000fc6000bf06270 */
[----:B------:R-:W1:Y:S01]  /*2680*/  S2R R29, SR_TID.X ;  /* 0x00000000001d7919 */ /* 0x000e620000002100 */
[----:B------:R-:W-:Y:S02]  /*2690*/  SHF.R.U32.HI R28, RZ, 0x8, R28 ;  /* 0x00000008ff1c7819 */ /* 0x000fe4000001161c */
[----:B0-----:R-:W-:Y:S02]  /*26a0*/  SHF.R.U32.HI R85, RZ, 0x8, R84 ;  /* 0x00000008ff557819 */ /* 0x001fe40000011654 */
[----:B------:R-:W-:Y:S02]  /*26b0*/  SGXT.U32 R28, R28, 0x1 ;  /* 0x000000011c1c781a */ /* 0x000fe40000000000 */
[----:B------:R-:W-:Y:S02]  /*26c0*/  SGXT.U32 R85, R85, 0x1 ;  /* 0x000000015555781a */ /* 0x000fe40000000000 */
[C---:B------:R-:W-:Y:S02]  /*26d0*/  LOP3.LUT R61, R28.reuse, 0x6, RZ, 0xfc, !PT ;  /* 0x000000061c3d7812 */ /* 0x040fe400078efcff */
[----:B------:R-:W-:-:S02]  /*26e0*/  LOP3.LUT R60, R28, 0xa, RZ, 0xfc, !PT ;  /* 0x0000000a1c3c7812 */ /* 0x000fc400078efcff */
[----:B------:R-:W-:Y:S02]  /*26f0*/  LOP3.LUT R28, R28, 0xc, RZ, 0xfc, !PT ;  /* 0x0000000c1c1c7812 */ /* 0x000fe400078efcff */
[----:B------:R-:W-:Y:S02]  /*2700*/  LOP3.LUT R87, R85, 0xe, RZ, 0xfc, !PT ;  /* 0x0000000e55577812 */ /* 0x000fe400078efcff */
[----:B------:R-:W-:Y:S01]  /*2710*/  ISETP.GE.AND P3, PT, R28, UR4, PT ;  /* 0x000000041c007c0c */ /* 0x000fe2000bf66270 */
[----:B------:R-:W0:Y:S01]  /*2720*/  S2R R85, SR_TID.X ;  /* 0x0000000000557919 */ /* 0x000e220000002100 */
[----:B-1----:R-:W-:-:S04]  /*2730*/  SHF.R.U32.HI R28, RZ, 0x8, R29 ;  /* 0x00000008ff1c7819 */ /* 0x002fc8000001161d */
[----:B------:R-:W-:Y:S02]  /*2740*/  SGXT.U32 R28, R28, 0x1 ;  /* 0x000000011c1c781a */ /* 0x000fe40000000000 */
[----:B------:R-:W-:Y:S02]  /*2750*/  ISETP.GE.AND P2, PT, R60, UR4, PT ;  /* 0x000000043c007c0c */ /* 0x000fe4000bf46270 */
[----:B------:R-:W-:Y:S02]  /*2760*/  LOP3.LUT R60, R28, 0x6, RZ, 0xfc, !PT ;  /* 0x000000061c3c7812 */ /* 0x000fe400078efcff */
[----:B------:R-:W-:Y:S02]  /*2770*/  ISETP.GE.AND P1, PT, R61, UR4, PT ;  /* 0x000000043d007c0c */ /* 0x000fe4000bf26270 */
[----:B------:R-:W-:Y:S01]  /*2780*/  SHF.R.U32.HI R62, RZ, 0x8, R29 ;  /* 0x00000008ff3e7819 */ /* 0x000fe2000001161d */
[----:B------:R-:W-:-:S03]  /*2790*/  IMAD R60, R60, c[0x0][0x188], RZ ;  /* 0x000062003c3c7a24 */ /* 0x000fc600078e02ff */
[----:B------:R-:W-:Y:S01]  /*27a0*/  SGXT.U32 R62, R62, 0x1 ;  /* 0x000000013e3e781a */ /* 0x000fe20000000000 */
[----:B------:R-:W-:Y:S01]  /*27b0*/  IMAD.WIDE R60, R60, 0x2, R2 ;  /* 0x000000023c3c7825 */ /* 0x000fe200078e0202 */
[----:B------:R-:W-:Y:S02]  /*27c0*/  PRMT R31, RZ, 0x7610, R31 ;  /* 0x00007610ff1f7816 */ /* 0x000fe4000000001f */
[----:B------:R-:W-:Y:S02]  /*27d0*/  SHF.R.U32.HI R84, RZ, 0x8, R84 ;  /* 0x00000008ff547819 */ /* 0x000fe40000011654 */
[C---:B------:R-:W-:Y:S02]  /*27e0*/  LOP3.LUT R66, R62.reuse, 0xc, RZ, 0xfc, !PT ;  /* 0x0000000c3e427812 */ /* 0x040fe400078efcff */
[----:B------:R-:W-:Y:S01]  /*27f0*/  LOP3.LUT R62, R62, 0xa, RZ, 0xfc, !PT ;  /* 0x0000000a3e3e7812 */ /* 0x000fe200078efcff */
[----:B------:R1:W2:Y:S01]  /*2800*/  @!P1 LDG.E.U16 R31, [R60.64] ;  /* 0x000000063c1f9981 */ /* 0x0002a2000c1e1500 */
[----:B------:R-:W-:Y:S01]  /*2810*/  SGXT.U32 R84, R84, 0x1 ;  /* 0x000000015454781a */ /* 0x000fe20000000000 */
[----:B------:R-:W-:Y:S01]  /*2820*/  IMAD R66, R66, c[0x0][0x188], RZ ;  /* 0x0000620042427a24 */ /* 0x000fe200078e02ff */
[----:B------:R-:W-:Y:S01]  /*2830*/  ISETP.GE.AND P1, PT, R87, UR4, PT ;  /* 0x0000000457007c0c */ /* 0x000fe2000bf26270 */
[----:B------:R-:W-:Y:S01]  /*2840*/  IMAD R62, R62, c[0x0][0x188], RZ ;  /* 0x000062003e3e7a24 */ /* 0x000fe200078e02ff */
[----:B------:R-:W-:-:S02]  /*2850*/  LOP3.LUT R98, R84, 0x12, RZ, 0xfc, !PT ;  /* 0x0000001254627812 */ /* 0x000fc400078efcff */
[----:B------:R-:W-:Y:S02]  /*2860*/  LOP3.LUT R87, R84, 0x14, RZ, 0xfc, !PT ;  /* 0x0000001454577812 */ /* 0x000fe400078efcff */
[----:B0-----:R-:W-:Y:S01]  /*2870*/  SHF.R.U32.HI R84, RZ, 0x8, R85 ;  /* 0x00000008ff547819 */ /* 0x001fe20000011655 */
[----:B------:R-:W-:Y:S01]  /*2880*/  IMAD.WIDE R62, R62, 0x2, R2 ;  /* 0x000000023e3e7825 */ /* 0x000fe200078e0202 */
[----:B------:R-:W-:Y:S02]  /*2890*/  PRMT R5, RZ, 0x7610, R5 ;  /* 0x00007610ff057816 */ /* 0x000fe40000000005 */
[----:B------:R-:W-:Y:S01]  /*28a0*/  PRMT R64, RZ, 0x7610, R64 ;  /* 0x00007610ff407816 */ /* 0x000fe20000000040 */
[----:B------:R-:W-:Y:S01]  /*28b0*/  IMAD.WIDE R66, R66, 0x2, R2 ;  /* 0x0000000242427825 */ /* 0x000fe200078e0202 */
[----:B------:R-:W-:Y:S02]  /*28c0*/  SGXT.U32 R84, R84, 0x1 ;  /* 0x000000015454781a */ /* 0x000fe40000000000 */
[----:B------:R0:W2:Y:S01]  /*28d0*/  @!P2 LDG.E.U16 R5, [R62.64] ;  /* 0x000000063e05a981 */ /* 0x0000a2000c1e1500 */
[----:B------:R-:W-:-:S03]  /*28e0*/  ISETP.GE.AND P2, PT, R98, UR4, PT ;  /* 0x0000000462007c0c */ /* 0x000fc6000bf46270 */
[----:B------:R0:W2:Y:S01]  /*28f0*/  @!P3 LDG.E.U16 R64, [R66.64] ;  /* 0x000000064240b981 */ /* 0x0000a2000c1e1500 */
[----:B------:R-:W-:Y:S02]  /*2900*/  ISETP.GE.AND P3, PT, R87, UR4, PT ;  /* 0x0000000457007c0c */ /* 0x000fe4000bf66270 */
[C---:B------:R-:W-:Y:S02]  /*2910*/  LOP3.LUT R98, R84.reuse, 0x16, RZ, 0xfc, !PT ;  /* 0x0000001654627812 */ /* 0x040fe400078efcff */
[----:B------:R-:W-:Y:S02]  /*2920*/  LOP3.LUT R87, R84, 0x1a, RZ, 0xfc, !PT ;  /* 0x0000001a54577812 */ /* 0x000fe400078efcff */
[----:B------:R-:W0:Y:S01]  /*2930*/  S2R R84, SR_TID.X ;  /* 0x0000000000547919 */ /* 0x000e220000002100 */
[----:B------:R-:W-:Y:S02]  /*2940*/  LOP3.LUT R28, R28, 0x4, RZ, 0xfc, !PT ;  /* 0x000000041c1c7812 */ /* 0x000fe400078efcff */
[----:B------:R-:W-:-:S03]  /*2950*/  PRMT R65, RZ, 0x7610, R65 ;  /* 0x00007610ff417816 */ /* 0x000fc60000000041 */
[----:B------:R-:W-:Y:S01]  /*2960*/  IMAD R28, R28, c[0x0][0x188], RZ ;  /* 0x000062001c1c7a24 */ /* 0x000fe200078e02ff */
[----:B------:R-:W-:-:S03]  /*2970*/  SHF.R.U32.HI R85, RZ, 0x8, R85 ;  /* 0x00000008ff557819 */ /* 0x000fc60000011655 */
[----:B------:R-:W-:Y:S01]  /*2980*/  IMAD.WIDE R28, R28, 0x2, R2 ;  /* 0x000000021c1c7825 */ /* 0x000fe200078e0202 */
[----:B------:R-:W-:-:S04]  /*2990*/  SGXT.U32 R85, R85, 0x1 ;  /* 0x000000015555781a */ /* 0x000fc80000000000 */
[----:B------:R1:W2:Y:S01]  /*29a0*/  @!P0 LDG.E.U16 R65, [R28.64] ;  /* 0x000000061c418981 */ /* 0x0002a2000c1e1500 */
[----:B------:R-:W-:Y:S02]  /*29b0*/  ISETP.GE.AND P0, PT, R87, UR4, PT ;  /* 0x0000000457007c0c */ /* 0x000fe4000bf06270 */
[----:B------:R-:W-:Y:S02]  /*29c0*/  LOP3.LUT R87, R85, 0xe, RZ, 0xfc, !PT ;  /* 0x0000000e55577812 */ /* 0x000fe400078efcff */
[----:B------:R-:W-:Y:S02]  /*29d0*/  ISETP.GE.AND P4, PT, R98, UR4, PT ;  /* 0x0000000462007c0c */ /* 0x000fe4000bf86270 */
[----:B------:R-:W3:Y:S01]  /*29e0*/  S2R R98, SR_TID.X ;  /* 0x0000000000627919 */ /* 0x000ee20000002100 */
[----:B------:R-:W-:Y:S01]  /*29f0*/  IMAD R87, R87, c[0x0][0x188], RZ ;  /* 0x0000620057577a24 */ /* 0x000fe200078e02ff */
[----:B0-----:R-:W-:-:S03]  /*2a00*/  SHF.R.U32.HI R85, RZ, 0x8, R84 ;  /* 0x00000008ff557819 */ /* 0x001fc60000011654 */
[----:B-1----:R-:W-:Y:S01]  /*2a10*/  IMAD.WIDE R28, R87, 0x2, R2 ;  /* 0x00000002571c7825 */ /* 0x002fe200078e0202 */
[----:B------:R-:W-:Y:S02]  /*2a20*/  SGXT.U32 R85, R85, 0x1 ;  /* 0x000000015555781a */ /* 0x000fe40000000000 */
[----:B------:R-:W-:Y:S02]  /*2a30*/  SHF.R.U32.HI R87, RZ, 0x8, R84 ;  /* 0x00000008ff577819 */ /* 0x000fe40000011654 */
[C---:B------:R-:W-:Y:S02]  /*2a40*/  LOP3.LUT R84, R85.reuse, 0x14, RZ, 0xfc, !PT ;  /* 0x0000001455547812 */ /* 0x040fe400078efcff */
[----:B------:R-:W-:Y:S02]  /*2a50*/  LOP3.LUT R85, R85, 0x12, RZ, 0xfc, !PT ;  /* 0x0000001255557812 */ /* 0x000fe400078efcff */
[----:B------:R-:W-:-:S03]  /*2a60*/  SGXT.U32 R87, R87, 0x1 ;  /* 0x000000015757781a */ /* 0x000fc60000000000 */
[----:B------:R-:W-:Y:S01]  /*2a70*/  IMAD R85, R85, c[0x0][0x188], RZ ;  /* 0x0000620055557a24 */ /* 0x000fe200078e02ff */
[----:B------:R-:W-:Y:S02]  /*2a80*/  LOP3.LUT R87, R87, 0x16, RZ, 0xfc, !PT ;  /* 0x0000001657577812 */ /* 0x000fe400078efcff */
[----:B------:R-:W-:Y:S01]  /*2a90*/  PRMT R4, RZ, 0x7610, R4 ;  /* 0x00007610ff047816 */ /* 0x000fe20000000004 */
[----:B------:R-:W-:-:S04]  /*2aa0*/  IMAD.WIDE R66, R85, 0x2, R2 ;  /* 0x0000000255427825 */ /* 0x000fc800078e0202 */
[----:B------:R-:W-:Y:S01]  /*2ab0*/  IMAD R87, R87, c[0x0][0x188], RZ ;  /* 0x0000620057577a24 */ /* 0x000fe200078e02ff */
[----:B------:R0:W2:Y:S01]  /*2ac0*/  @!P2 LDG.E.U16 R4, [R66.64] ;  /* 0x000000064204a981 */ /* 0x0000a2000c1e1500 */
[----:B------:R-:W-:Y:S02]  /*2ad0*/  IMAD R84, R84, c[0x0][0x188], RZ ;  /* 0x0000620054547a24 */ /* 0x000fe400078e02ff */
[----:B------:R-:W-:Y:S01]  /*2ae0*/  IMAD.WIDE R60, R87, 0x2, R2 ;  /* 0x00000002573c7825 */ /* 0x000fe200078e0202 */
[----:B---3--:R-:W-:Y:S02]  /*2af0*/  SHF.R.U32.HI R87, RZ, 0x8, R98 ;  /* 0x00000008ff577819 */ /* 0x008fe40000011662 */
[----:B------:R-:W-:Y:S01]  /*2b00*/  PRMT R63, RZ, 0x7610, R63 ;  /* 0x00007610ff3f7816 */ /* 0x000fe2000000003f */
[----:B------:R-:W-:Y:S01]  /*2b10*/  IMAD.WIDE R84, R84, 0x2, R2 ;  /* 0x0000000254547825 */ /* 0x000fe200078e0202 */
[--C-:B0-----:R-:W-:Y:S02]  /*2b20*/  SHF.R.U32.HI R67, RZ, 0x8, R98.reuse ;  /* 0x00000008ff437819 */ /* 0x101fe40000011662 */
[----:B------:R-:W-:-:S02]  /*2b30*/  SHF.R.U32.HI R98, RZ, 0x8, R98 ;  /* 0x00000008ff627819 */ /* 0x000fc40000011662 */
[----:B------:R0:W3:Y:S01]  /*2b40*/  @!P3 LDG.E.U16 R63, [R84.64] ;  /* 0x00000006543fb981 */ /* 0x0000e2000c1e1500 */
[----:B------:R-:W-:Y:S02]  /*2b50*/  SGXT.U32 R67, R67, 0x1 ;  /* 0x000000014343781a */ /* 0x000fe40000000000 */
[----:B------:R-:W-:Y:S02]  /*2b60*/  SGXT.U32 R98, R98, 0x1 ;  /* 0x000000016262781a */ /* 0x000fe40000000000 */
[----:B------:R-:W-:Y:S02]  /*2b70*/  SGXT.U32 R87, R87, 0x1 ;  /* 0x000000015757781a */ /* 0x000fe40000000000 */
[----:B------:R-:W-:Y:S02]  /*2b80*/  LOP3.LUT R67, R67, 0x1a, RZ, 0xfc, !PT ;  /* 0x0000001a43437812 */ /* 0x000fe400078efcff */
[----:B0-----:R-:W-:Y:S02]  /*2b90*/  LOP3.LUT R84, R98, 0x1c, RZ, 0xfc, !PT ;  /* 0x0000001c62547812 */ /* 0x001fe400078efcff */
[----:B------:R-:W-:Y:S01]  /*2ba0*/  LOP3.LUT R98, R87, 0x22, RZ, 0xfc, !PT ;  /* 0x0000002257627812 */ /* 0x000fe200078efcff */
[----:B------:R-:W-:Y:S01]  /*2bb0*/  IMAD R67, R67, c[0x0][0x188], RZ ;  /* 0x0000620043437a24 */ /* 0x000fe200078e02ff */
[----:B------:R-:W-:-:S02]  /*2bc0*/  PRMT R80, RZ, 0x7610, R80 ;  /* 0x00007610ff507816 */ /* 0x000fc40000000050 */
[----:B------:R-:W-:Y:S02]  /*2bd0*/  ISETP.GE.AND P3, PT, R98, UR4, PT ;  /* 0x0000000462007c0c */ /* 0x000fe4000bf66270 */
[----:B------:R-:W-:Y:S01]  /*2be0*/  SHF.R.U32.HI R98, RZ, 0x8, R86 ;  /* 0x00000008ff627819 */ /* 0x000fe20000011656 */
[----:B------:R-:W-:Y:S01]  /*2bf0*/  IMAD.WIDE R66, R67, 0x2, R2 ;  /* 0x0000000243427825 */ /* 0x000fe200078e0202 */
[----:B------:R-:W-:Y:S02]  /*2c00*/  PRMT R30, RZ, 0x7610, R30 ;  /* 0x00007610ff1e7816 */ /* 0x000fe4000000001e */
[C---:B------:R-:W-:Y:S02]  /*2c10*/  LOP3.LUT R85, R87.reuse, 0x1e, RZ, 0xfc, !PT ;  /* 0x0000001e57557812 */ /* 0x040fe400078efcff */
[----:B------:R-:W-:Y:S01]  /*2c20*/  LOP3.LUT R87, R87, 0x24, RZ, 0xfc, !PT ;  /* 0x0000002457577812 */ /* 0x000fe200078efcff */
[----:B------:R0:W2:Y:S01]  /*2c30*/  @!P0 LDG.E.U16 R80, [R66.64] ;  /* 0x0000000642508981 */ /* 0x0000a2000c1e1500 */
[----:B------:R-:W-:-:S02]  /*2c40*/  SGXT.U32 R98, R98, 0x1 ;  /* 0x000000016262781a */ /* 0x000fc40000000000 */
[----:B------:R-:W-:Y:S01]  /*2c50*/  ISETP.GE.AND P2, PT, R85, UR4, PT ;  /* 0x0000000455007c0c */ /* 0x000fe2000bf46270 */
[----:B------:R1:W2:Y:S01]  /*2c60*/  @!P1 LDG.E.U16 R30, [R28.64] ;  /* 0x000000061c1e9981 */ /* 0x0002a2000c1e1500 */
[----:B------:R-:W-:Y:S02]  /*2c70*/  ISETP.GE.AND P0, PT, R87, UR4, PT ;  /* 0x0000000457007c0c */ /* 0x000fe4000bf06270 */
[C---:B------:R-:W-:Y:S02]  /*2c80*/  LOP3.LUT R85, R98.reuse, 0x1c, RZ, 0xfc, !PT ;  /* 0x0000001c62557812 */ /* 0x040fe400078efcff */
[----:B------:R-:W-:Y:S02]  /*2c90*/  LOP3.LUT R87, R98, 0x1e, RZ, 0xfc, !PT ;  /* 0x0000001e62577812 */ /* 0x000fe400078efcff */
[----:B-1----:R-:W-:Y:S01]  /*2ca0*/  PRMT R29, RZ, 0x7610, R29 ;  /* 0x00007610ff1d7816 */ /* 0x002fe2000000001d */
[----:B------:R-:W-:Y:S02]  /*2cb0*/  IMAD R85, R85, c[0x0][0x188], RZ ;  /* 0x0000620055557a24 */ /* 0x000fe400078e02ff */
[----:B------:R-:W-:Y:S01]  /*2cc0*/  IMAD R87, R87, c[0x0][0x188], RZ ;  /* 0x0000620057577a24 */ /* 0x000fe200078e02ff */
[----:B------:R-:W-:-:S02]  /*2cd0*/  ISETP.GE.AND P1, PT, R84, UR4, PT ;  /* 0x0000000454007c0c */ /* 0x000fc4000bf26270 */
[----:B------:R1:W2:Y:S01]  /*2ce0*/  @!P4 LDG.E.U16 R29, [R60.64] ;  /* 0x000000063c1dc981 */ /* 0x0002a2000c1e1500 */
[----:B------:R-:W-:Y:S01]  /*2cf0*/  PRMT R28, RZ, 0x7610, R28 ;  /* 0x00007610ff1c7816 */ /* 0x000fe2000000001c */
[----:B-1----:R-:W-:-:S04]  /*2d00*/  IMAD.WIDE R60, R85, 0x2, R2 ;  /* 0x00000002553c7825 */ /* 0x002fc800078e0202 */
[----:B------:R-:W-:Y:S01]  /*2d10*/  IMAD.WIDE R84, R87, 0x2, R2 ;  /* 0x0000000257547825 */ /* 0x000fe200078e0202 */
[----:B------:R-:W-:-:S04]  /*2d20*/  PRMT R62, RZ, 0x7610, R62 ;  /* 0x00007610ff3e7816 */ /* 0x000fc8000000003e */
[----:B------:R1:W2:Y:S04]  /*2d30*/  @!P2 LDG.E.U16 R28, [R84.64] ;  /* 0x00000006541ca981 */ /* 0x0002a8000c1e1500 */
[----:B------:R0:W2:Y:S01]  /*2d40*/  @!P1 LDG.E.U16 R62, [R60.64] ;  /* 0x000000063c3e9981 */ /* 0x0000a2000c1e1500 */
[----:B-1----:R-:W-:-:S05]  /*2d50*/  LOP3.LUT R85, R99, 0x24, RZ, 0xfc, !PT ;  /* 0x0000002463557812 */ /* 0x002fca00078efcff */
[----:B------:R-:W-:Y:S01]  /*2d60*/  IMAD R85, R85, c[0x0][0x188], RZ ;  /* 0x0000620055557a24 */ /* 0x000fe200078e02ff */
[----:B0-----:R-:W-:-:S03]  /*2d70*/  PRMT R61, RZ, 0x7610, R61 ;  /* 0x00007610ff3d7816 */ /* 0x001fc6000000003d */
[----:B------:R-:W-:Y:S01]  /*2d80*/  IMAD.WIDE R84, R85, 0x2, R2 ;  /* 0x0000000255547825 */ /* 0x000fe200078e0202 */
[----:B------:R-:W-:-:S04]  /*2d90*/  LOP3.LUT R86, R98, 0x22, RZ, 0xfc, !PT ;  /* 0x0000002262567812 */ /* 0x000fc800078efcff */
[----:B------:R0:W2:Y:S01]  /*2da0*/  @!P0 LDG.E.U16 R61, [R84.64] ;  /* 0x00000006543d8981 */ /* 0x0000a2000c1e1500 */
[----:B------:R-:W-:-:S03]  /*2db0*/  IMAD R86, R86, c[0x0][0x188], RZ ;  /* 0x0000620056567a24 */ /* 0x000fc600078e02ff */
[----:B0-----:R-:W0:Y:S01]  /*2dc0*/  S2R R85, SR_TID.X ;  /* 0x0000000000557919 */ /* 0x001e220000002100 */
[----:B------:R-:W-:Y:S01]  /*2dd0*/  PRMT R67, RZ, 0x7610, R67 ;  /* 0x00007610ff437816 */ /* 0x000fe20000000043 */
[----:B------:R-:W-:Y:S01]  /*2de0*/  IMAD.WIDE R86, R86, 0x2, R2 ;  /* 0x0000000256567825 */ /* 0x000fe200078e0202 */
[----:B------:R-:W-:-:S04]  /*2df0*/  LOP3.LUT R98, R98, 0x26, RZ, 0xfc, !PT ;  /* 0x0000002662627812 */ /* 0x000fc800078efcff */
[----:B------:R1:W2:Y:S01]  /*2e00*/  @!P3 LDG.E.U16 R67, [R86.64] ;  /* 0x000000065643b981 */ /* 0x0002a2000c1e1500 */
[----:B------:R-:W-:Y:S02]  /*2e10*/  ISETP.GE.AND P4, PT, R98, UR4, PT ;  /* 0x0000000462007c0c */ /* 0x000fe4000bf86270 */
[----:B-1----:R-:W-:Y:S02]  /*2e20*/  LOP3.LUT R87, R99, 0x26, RZ, 0xfc, !PT ;  /* 0x0000002663577812 */ /* 0x002fe400078efcff */
[----:B------:R-:W-:-:S03]  /*2e30*/  PRMT R19, RZ, 0x7610, R19 ;  /* 0x00007610ff137816 */ /* 0x000fc60000000013 */
[----:B------:R-:W-:Y:S01]  /*2e40*/  IMAD R87, R87, c[0x0][0x188], RZ ;  /* 0x0000620057577a24 */ /* 0x000fe200078e02ff */
[--C-:B0-----:R-:W-:Y:S02]  /*2e50*/  SHF.R.U32.HI R84, RZ, 0x8, R85.reuse ;  /* 0x00000008ff547819 */ /* 0x101fe40000011655 */
[----:B------:R-:W-:Y:S01]  /*2e60*/  SHF.R.U32.HI R85, RZ, 0x8, R85 ;  /* 0x00000008ff557819 */ /* 0x000fe20000011655 */
[----:B------:R-:W-:Y:S01]  /*2e70*/  IMAD.WIDE R86, R87, 0x2, R2 ;  /* 0x0000000257567825 */ /* 0x000fe200078e0202 */
[----:B------:R-:W-:Y:S02]  /*2e80*/  LOP3.LUT R98, R99, 0x2a, RZ, 0xfc, !PT ;  /* 0x0000002a63627812 */ /* 0x000fe400078efcff */
[----:B------:R-:W-:Y:S02]  /*2e90*/  SGXT.U32 R85, R85, 0x1 ;  /* 0x000000015555781a */ /* 0x000fe40000000000 */
[----:B------:R0:W2:Y:S01]  /*2ea0*/  @!P4 LDG.E.U16 R19, [R86.64] ;  /* 0x000000065613c981 */ /* 0x0000a2000c1e1500 */
[----:B------:R-:W-:-:S02]  /*2eb0*/  SGXT.U32 R84, R84, 0x1 ;  /* 0x000000015454781a */ /* 0x000fc40000000000 */
[----:B------:R-:W-:Y:S02]  /*2ec0*/  ISETP.GE.AND P1, PT, R98, UR4, PT ;  /* 0x0000000462007c0c */ /* 0x000fe4000bf26270 */
[----:B------:R-:W-:Y:S01]  /*2ed0*/  LOP3.LUT R84, R84, 0x2e, RZ, 0xfc, !PT ;  /* 0x0000002e54547812 */ /* 0x000fe200078efcff */
[----:B------:R-:W2:Y:S01]  /*2ee0*/  LDL.LU R98, [R1+0x8c] ;  /* 0x00008c0001627983 */ /* 0x000ea20000300800 */
[C---:B0-----:R-:W-:Y:S02]  /*2ef0*/  LOP3.LUT R87, R85.reuse, 0x2c, RZ, 0xfc, !PT ;  /* 0x0000002c55577812 */ /* 0x041fe400078efcff */
[----:B------:R-:W-:Y:S02]  /*2f00*/  LOP3.LUT R85, R85, 0x2a, RZ, 0xfc, !PT ;  /* 0x0000002a55557812 */ /* 0x000fe400078efcff */
[----:B------:R-:W-:-:S03]  /*2f10*/  ISETP.GE.AND P0, PT, R84, UR4, PT ;  /* 0x0000000454007c0c */ /* 0x000fc6000bf06270 */
[----:B------:R-:W-:Y:S01]  /*2f20*/  IMAD R85, R85, c[0x0][0x188], RZ ;  /* 0x0000620055557a24 */ /* 0x000fe200078e02ff */
[----:B------:R-:W-:-:S03]  /*2f30*/  PRMT R66, RZ, 0x7610, R66 ;  /* 0x00007610ff427816 */ /* 0x000fc60000000042 */
[----:B------:R-:W-:-:S05]  /*2f40*/  IMAD.WIDE R84, R85, 0x2, R2 ;  /* 0x0000000255547825 */ /* 0x000fca00078e0202 */
[----:B------:R0:W2:Y:S04]  /*2f50*/  @!P1 LDG.E.U16 R66, [R84.64] ;  /* 0x0000000654429981 */ /* 0x0000a8000c1e1500 */
[----:B0-----:R-:W0:Y:S01]  /*2f60*/  S2R R85, SR_TID.X ;  /* 0x0000000000557919 */ /* 0x001e220000002100 */
[----:B------:R-:W-:-:S04]  /*2f70*/  LOP3.LUT R99, R99, 0x2c, RZ, 0xfc, !PT ;  /* 0x0000002c63637812 */ /* 0x000fc800078efcff */
[----:B------:R-:W-:Y:S01]  /*2f80*/  ISETP.GE.AND P2, PT, R99, UR4, PT ;  /* 0x0000000463007c0c */ /* 0x000fe2000bf46270 */
[----:B------:R-:W-:Y:S01]  /*2f90*/  IMAD R87, R87, c[0x0][0x188], RZ ;  /* 0x0000620057577a24 */ /* 0x000fe200078e02ff */
[----:B------:R-:W-:Y:S01]  /*2fa0*/  PRMT R60, RZ, 0x7610, R60 ;  /* 0x00007610ff3c7816 */ /* 0x000fe2000000003c */
[----:B------:R-:W2:Y:S02]  /*2fb0*/  LDL.LU R99, [R1+0x88] ;  /* 0x0000880001637983 */ /* 0x000ea40000300800 */
[----:B------:R-:W-:-:S08]  /*2fc0*/  IMAD.WIDE R86, R87, 0x2, R2 ;  /* 0x0000000257567825 */ /* 0x000fd000078e0202 */
[----:B------:R1:W2:Y:S01]  /*2fd0*/  @!P2 LDG.E.U16 R60, [R86.64] ;  /* 0x00000006563ca981 */ /* 0x0002a2000c1e1500 */
[----:B0-----:R-:W-:-:S04]  /*2fe0*/  SHF.R.U32.HI R85, RZ, 0x8, R85 ;  /* 0x00000008ff557819 */ /* 0x001fc80000011655 */
[----:B------:R-:W-:-:S04]  /*2ff0*/  SGXT.U32 R85, R85, 0x1 ;  /* 0x000000015555781a */ /* 0x000fc80000000000 */
[C---:B------:R-:W-:Y:S02]  /*3000*/  LOP3.LUT R84, R85.reuse, 0x32, RZ, 0xfc, !PT ;  /* 0x0000003255547812 */ /* 0x040fe400078efcff */
[----:B------:R-:W-:Y:S02]  /*3010*/  LOP3.LUT R85, R85, 0x2e, RZ, 0xfc, !PT ;  /* 0x0000002e55557812 */ /* 0x000fe400078efcff */
[----:B------:R-:W-:-:S03]  /*3020*/  ISETP.GE.AND P1, PT, R84, UR4, PT ;  /* 0x0000000454007c0c */ /* 0x000fc6000bf26270 */
[----:B------:R-:W-:Y:S01]  /*3030*/  IMAD R85, R85, c[0x0][0x188], RZ ;  /* 0x0000620055557a24 */ /* 0x000fe200078e02ff */
[----:B-1----:R-:W-:-:S03]  /*3040*/  PRMT R86, RZ, 0x7610, R86 ;  /* 0x00007610ff567816 */ /* 0x002fc60000000056 */
[----:B------:R-:W-:-:S05]  /*3050*/  IMAD.WIDE R84, R85, 0x2, R2 ;  /* 0x0000000255547825 */ /* 0x000fca00078e0202 */
[----:B------:R0:W2:Y:S04]  /*3060*/  @!P0 LDG.E.U16 R86, [R84.64] ;  /* 0x0000000654568981 */ /* 0x0000a8000c1e1500 */
[----:B0-----:R-:W0:Y:S01]  /*3070*/  S2R R85, SR_TID.X ;  /* 0x0000000000557919 */ /* 0x001e220000002100 */
[----:B------:R-:W-:Y:S02]  /*3080*/  PRMT R87, RZ, 0x7610, R87 ;  /* 0x00007610ff577816 */ /* 0x000fe40000000057 */
[----:B0-----:R-:W-:-:S04]  /*3090*/  SHF.R.U32.HI R85, RZ, 0x8, R85 ;  /* 0x00000008ff557819 */ /* 0x001fc80000011655 */
[----:B------:R-:W-:-:S04]  /*30a0*/  SGXT.U32 R85, R85, 0x1 ;  /* 0x000000015555781a */ /* 0x000fc80000000000 */
[C---:B------:R-:W-:Y:S02]  /*30b0*/  LOP3.LUT R84, R85.reuse, 0x34, RZ, 0xfc, !PT ;  /* 0x0000003455547812 */ /* 0x040fe400078efcff */
[----:B------:R-:W-:Y:S02]  /*30c0*/  LOP3.LUT R85, R85, 0x32, RZ, 0xfc, !PT ;  /* 0x0000003255557812 */ /* 0x000fe400078efcff */
[----:B------:R-:W-:-:S03]  /*30d0*/  ISETP.GE.AND P0, PT, R84, UR4, PT ;  /* 0x0000000454007c0c */ /* 0x000fc6000bf06270 */
[----:B------:R-:W-:-:S04]  /*30e0*/  IMAD R85, R85, c[0x0][0x188], RZ ;  /* 0x0000620055557a24 */ /* 0x000fc800078e02ff */
        /* <DEDUP_REMOVED lines=42> */
[----:B0-----:R-:W0:Y:S04]  /*3390*/  S2R R84, SR_TID.X ;  /* 0x0000000000547919 */ /* 0x001e280000002100 */
[----:B------:R1:W-:Y:S01]  /*33a0*/  STL.64 [R1+0x78], R2 ;  /* 0x0000780201007387 */ /* 0x0003e20000100a00 */
[----:B0-----:R-:W-:-:S04]  /*33b0*/  SHF.R.U32.HI R85, RZ, 0x8, R84 ;  /* 0x00000008ff557819 */ /* 0x001fc80000011654 */
[----:B------:R-:W-:-:S04]  /*33c0*/  SGXT.U32 R85, R85, 0x1 ;  /* 0x000000015555781a */ /* 0x000fc80000000000 */
[----:B------:R-:W-:Y:S02]  /*33d0*/  LOP3.LUT R85, R85, 0x3e, RZ, 0xfc, !PT ;  /* 0x0000003e55557812 */ /* 0x000fe400078efcff */
[----:B------:R-:W-:-:S03]  /*33e0*/  LOP3.LUT R84, R84, 0x3f, RZ, 0xc0, !PT ;  /* 0x0000003f54547812 */ /* 0x000fc600078ec0ff */
[----:B------:R-:W-:Y:S01]  /*33f0*/  IMAD R85, R85, c[0x0][0x188], RZ ;  /* 0x0000620055557a24 */ /* 0x000fe200078e02ff */
[----:B------:R-:W-:-:S03]  /*3400*/  ISETP.GE.AND P1, PT, R84, UR4, PT ;  /* 0x0000000454007c0c */ /* 0x000fc6000bf26270 */
[----:B------:R-:W-:Y:S02]  /*3410*/  IMAD.WIDE R84, R85, 0x2, R2 ;  /* 0x0000000255547825 */ /* 0x000fe400078e0202 */
[----:B-1----:R-:W0:Y:S01]  /*3420*/  S2R R3, SR_TID.X ;  /* 0x0000000000037919 */ /* 0x002e220000002100 */
[----:B------:R-:W-:-:S06]  /*3430*/  PRMT R93, RZ, 0x7610, R93 ;  /* 0x00007610ff5d7816 */ /* 0x000fcc000000005d */
[----:B------:R1:W3:Y:S04]  /*3440*/  @!P0 LDG.E.U16 R93, [R84.64] ;  /* 0x00000006545d8981 */ /* 0x0002e8000c1e1500 */
[----:B------:R-:W-:Y:S01]  /*3450*/  BAR.SYNC.DEFER_BLOCKING 0x0 ;  /* 0x0000000000007b1d */ /* 0x000fe20000010000 */
[----:B0-----:R-:W-:-:S05]  /*3460*/  LOP3.LUT R3, R3, 0x3f, RZ, 0xc0, !PT ;  /* 0x0000003f03037812 */ /* 0x001fca00078ec0ff */
[----:B------:R-:W-:Y:S02]  /*3470*/  IMAD R2, R3, c[0x0][0x18c], RZ ;  /* 0x0000630003027a24 */ /* 0x000fe400078e02ff */
[----:B------:R-:W0:Y:S01]  /*3480*/  S2R R3, SR_TID.X ;  /* 0x0000000000037919 */ /* 0x000e220000002100 */
[----:B-1----:R-:W-:Y:S02]  /*3490*/  IMAD.MOV.U32 R84, RZ, RZ, R95 ;  /* 0x000000ffff547224 */ /* 0x002fe400078e005f */
[--C-:B------:R-:W-:Y:S01]  /*34a0*/  IMAD.MOV.U32 R85, RZ, RZ, R94.reuse ;  /* 0x000000ffff557224 */ /* 0x100fe200078e005e */
[----:B------:R-:W-:-:S04]  /*34b0*/  PRMT R94, RZ, 0x7610, R94 ;  /* 0x00007610ff5e7816 */ /* 0x000fc8000000005e */
[----:B------:R1:W-:Y:S01]  /*34c0*/  STL.64 [R1+0x30], R84 ;  /* 0x0000305401007387 */ /* 0x0003e20000100a00 */
[----:B------:R-:W-:Y:S01]  /*34d0*/  PRMT R95, RZ, 0x7610, R95 ;  /* 0x00007610ff5f7816 */ /* 0x000fe2000000005f */
[----:B-1----:R-:W-:-:S05]  /*34e0*/  IMAD.WIDE R84, R2, 0x2, R84 ;  /* 0x0000000202547825 */ /* 0x002fca00078e0254 */
[----:B------:R1:W3:Y:S01]  /*34f0*/  @!P1 LDG.E.U16 R94, [R84.64] ;  /* 0x00000006545e9981 */ /* 0x0002e2000c1e1500 */
[----:B0-----:R-:W-:Y:S01]  /*3500*/  LOP3.LUT R3, R3, 0x3f, RZ, 0xc0, !PT ;  /* 0x0000003f03037812 */ /* 0x001fe200078ec0ff */
[----:B-1----:R-:W-:Y:S02]  /*3510*/  IMAD.MOV.U32 R84, RZ, RZ, R101 ;  /* 0x000000ffff547224 */ /* 0x002fe400078e0065 */
[----:B------:R-:W-:-:S05]  /*3520*/  IMAD.MOV.U32 R85, RZ, RZ, R100 ;  /* 0x000000ffff557224 */ /* 0x000fca00078e0064 */
[----:B------:R0:W-:Y:S02]  /*3530*/  STL.64 [R1+0x28], R84 ;  /* 0x0000285401007387 */ /* 0x0001e40000100a00 */
[----:B0-----:R-:W-:-:S05]  /*3540*/  IMAD.WIDE R84, R2, 0x2, R84 ;  /* 0x0000000202547825 */ /* 0x001fca00078e0254 */
[----:B------:R0:W3:Y:S01]  /*3550*/  @!P1 LDG.E.U16 R95, [R84.64] ;  /* 0x00000006545f9981 */ /* 0x0000e2000c1e1500 */
[----:B------:R-:W-:Y:S02]  /*3560*/  IMAD.MOV.U32 R2, RZ, RZ, R103 ;  /* 0x000000ffff027224 */ /* 0x000fe400078e0067 */
[----:B0-----:R-:W-:Y:S02]  /*3570*/  IMAD R85, R3, c[0x0][0x18c], RZ ;  /* 0x0000630003557a24 */ /* 0x001fe400078e02ff */
[----:B------:R-:W-:-:S04]  /*3580*/  IMAD.MOV.U32 R3, RZ, RZ, R102 ;  /* 0x000000ffff037224 */ /* 0x000fc800078e0066 */
[----:B------:R-:W-:Y:S01]  /*3590*/  IMAD.WIDE R84, R85, 0x2, R2 ;  /* 0x0000000255547825 */ /* 0x000fe200078e0202 */
[----:B------:R0:W-:Y:S04]  /*35a0*/  STL.64 [R1+0x80], R2 ;  /* 0x0000800201007387 */ /* 0x0001e80000100a00 */
[----:B0-----:R-:W0:Y:S01]  /*35b0*/  S2R R3, SR_TID.X ;  /* 0x0000000000037919 */ /* 0x001e220000002100 */
[----:B------:R-:W-:-:S06]  /*35c0*/  PRMT R100, RZ, 0x7610, R100 ;  /* 0x00007610ff647816 */ /* 0x000fcc0000000064 */
[----:B------:R1:W3:Y:S01]  /*35d0*/  @!P1 LDG.E.U16 R100, [R84.64] ;  /* 0x0000000654649981 */ /* 0x0002e2000c1e1500 */
[----:B0-----:R-:W-:-:S05]  /*35e0*/  LOP3.LUT R3, R3, 0x3f, RZ, 0xc0, !PT ;  /* 0x0000003f03037812 */ /* 0x001fca00078ec0ff */
[----:B------:R-:W-:Y:S02]  /*35f0*/  IMAD R2, R3, c[0x0][0x18c], RZ ;  /* 0x0000630003027a24 */ /* 0x000fe400078e02ff */
[----:B------:R-:W0:Y:S01]  /*3600*/  S2R R3, SR_TID.X ;  /* 0x0000000000037919 */ /* 0x000e220000002100 */
[----:B-1----:R-:W-:Y:S02]  /*3610*/  IMAD.MOV.U32 R84, RZ, RZ, R111 ;  /* 0x000000ffff547224 */ /* 0x002fe400078e006f */
[----:B------:R-:W-:Y:S01]  /*3620*/  IMAD.MOV.U32 R85, RZ, RZ, R110 ;  /* 0x000000ffff557224 */ /* 0x000fe200078e006e */
[----:B------:R-:W-:-:S04]  /*3630*/  PRMT R101, RZ, 0x7610, R101 ;  /* 0x00007610ff657816 */ /* 0x000fc80000000065 */
[----:B------:R1:W-:Y:S02]  /*3640*/  STL.64 [R1+0x20], R84 ;  /* 0x0000205401007387 */ /* 0x0003e40000100a00 */
[----:B-1----:R-:W-:-:S05]  /*3650*/  IMAD.WIDE R84, R2, 0x2, R84 ;  /* 0x0000000202547825 */ /* 0x002fca00078e0254 */
[----:B------:R0:W3:Y:S01]  /*3660*/  @!P1 LDG.E.U16 R101, [R84.64] ;  /* 0x0000000654659981 */ /* 0x0000e2000c1e1500 */
[----:B------:R-:W-:Y:S01]  /*3670*/  IMAD.MOV.U32 R2, RZ, RZ, R113 ;  /* 0x000000ffff027224 */ /* 0x000fe200078e0071 */
[----:B------:R-:W-:Y:S02]  /*3680*/  PRMT R102, RZ, 0x7610, R102 ;  /* 0x00007610ff667816 */ /* 0x000fe40000000066 */
[----:B0-----:R-:W-:Y:S01]  /*3690*/  LOP3.LUT R85, R3, 0x3f, RZ, 0xc0, !PT ;  /* 0x0000003f03557812 */ /* 0x001fe200078ec0ff */
[----:B------:R-:W-:-:S04]  /*36a0*/  IMAD.MOV.U32 R3, RZ, RZ, R112 ;  /* 0x000000ffff037224 */ /* 0x000fc800078e0070 */
[----:B------:R-:W-:Y:S01]  /*36b0*/  IMAD R112, R85, c[0x0][0x18c], RZ ;  /* 0x0000630055707a24 */ /* 0x000fe200078e02ff */
[----:B------:R0:W-:Y:S03]  /*36c0*/  STL.64 [R1+0x18], R2 ;  /* 0x0000180201007387 */ /* 0x0001e60000100a00 */
[----:B------:R-:W-:Y:S01]  /*36d0*/  IMAD.WIDE R84, R112, 0x2, R2 ;  /* 0x0000000270547825 */ /* 0x000fe200078e0202 */
[----:B------:R-:W-:-:S04]  /*36e0*/  PRMT R103, RZ, 0x7610, R103 ;  /* 0x00007610ff677816 */ /* 0x000fc80000000067 */
[----:B------:R1:W3:Y:S01]  /*36f0*/  @!P1 LDG.E.U16 R102, [R84.64] ;  /* 0x0000000654669981 */ /* 0x0002e2000c1e1500 */
[----:B0-----:R-:W-:Y:S02]  /*3700*/  IMAD.MOV.U32 R2, RZ, RZ, R115 ;  /* 0x000000ffff027224 */ /* 0x001fe400078e0073 */
[----:B------:R-:W-:-:S04]  /*3710*/  IMAD.MOV.U32 R3, RZ, RZ, R114 ;  /* 0x000000ffff037224 */ /* 0x000fc800078e0072 */
[----:B-1----:R-:W-:Y:S01]  /*3720*/  IMAD.WIDE R84, R112, 0x2, R2 ;  /* 0x0000000270547825 */ /* 0x002fe200078e0202 */
[----:B------:R0:W-:Y:S01]  /*3730*/  STL.64 [R1+0x10], R2 ;  /* 0x0000100201007387 */ /* 0x0001e20000100a00 */
[----:B------:R-:W-:-:S03]  /*3740*/  PRMT R110, RZ, 0x7610, R110 ;  /* 0x00007610ff6e7816 */ /* 0x000fc6000000006e */
[----:B------:R1:W3:Y:S01]  /*3750*/  @!P1 LDG.E.U16 R103, [R84.64] ;  /* 0x0000000654679981 */ /* 0x0002e2000c1e1500 */
[----:B------:R-:W-:Y:S02]  /*3760*/  IMAD.MOV.U32 R114, RZ, RZ, R119 ;  /* 0x000000ffff727224 */ /* 0x000fe400078e0077 */
[----:B------:R-:W-:Y:S02]  /*3770*/  IMAD.MOV.U32 R115, RZ, RZ, R118 ;  /* 0x000000ffff737224 */ /* 0x000fe400078e0076 */
[----:B0-----:R-:W-:Y:S02]  /*3780*/  IMAD.MOV.U32 R2, RZ, RZ, R117 ;  /* 0x000000ffff027224 */ /* 0x001fe400078e0075 */
[----:B------:R-:W-:-:S04]  /*3790*/  IMAD.MOV.U32 R3, RZ, RZ, R116 ;  /* 0x000000ffff037224 */ /* 0x000fc800078e0074 */
[C---:B-1----:R-:W-:Y:S01]  /*37a0*/  IMAD.WIDE R84, R112.reuse, 0x2, R2 ;  /* 0x0000000270547825 */ /* 0x042fe200078e0202 */
[----:B------:R0:W-:Y:S04]  /*37b0*/  STL.64 [R1+0x8], R114 ;  /* 0x0000087201007387 */ /* 0x0001e80000100a00 */
[----:B------:R1:W3:Y:S02]  /*37c0*/  @!P1 LDG.E.U16 R110, [R84.64] ;  /* 0x00000006546e9981 */ /* 0x0002e4000c1e1500 */
[----:B-1----:R-:W-:-:S04]  /*37d0*/  IMAD.WIDE R84, R112, 0x2, R114 ;  /* 0x0000000270547825 */ /* 0x002fc800078e0272 */
[----:B0-----:R-:W-:Y:S02]  /*37e0*/  IMAD.MOV.U32 R114, RZ, RZ, R121 ;  /* 0x000000ffff727224 */ /* 0x001fe400078e0079 */
[----:B------:R-:W-:-:S05]  /*37f0*/  IMAD.MOV.U32 R115, RZ, RZ, R120 ;  /* 0x000000ffff737224 */ /* 0x000fca00078e0078 */
[----:B------:R-:W-:Y:S04]  /*3800*/  STL.64 [R1], R114 ;  /* 0x0000007201007387 */ /* 0x000fe80000100a00 */
[----:B------:R-:W3:Y:S04]  /*3810*/  LDL.LU R118, [R1+0x38] ;  /* 0x0000380001767983 */ /* 0x000ee80000300800 */
[----:B------:R-:W3:Y:S01]  /*3820*/  LDL.LU R116, [R1+0x3c] ;  /* 0x00003c0001747983 */ /* 0x000ee20000300800 */
[----:B------:R-:W-:-:S03]  /*3830*/  IMAD.MOV.U32 R113, RZ, RZ, R122 ;  /* 0x000000ffff717224 */ /* 0x000fc600078e007a */
[----:B------:R-:W3:Y:S04]  /*3840*/  LDL.LU R117, [R1+0x50] ;  /* 0x0000500001757983 */ /* 0x000ee80000300800 */
[----:B------:R-:W3:Y:S04]  /*3850*/  LDL.LU R121, [R1+0x54] ;  /* 0x0000540001797983 */ /* 0x000ee80000300800 */
[----:B------:R-:W3:Y:S04]  /*3860*/  LDL.LU R120, [R1+0x58] ;  /* 0x0000580001787983 */ /* 0x000ee80000300800 */
[----:B------:R-:W3:Y:S04]  /*3870*/  LDL.LU R122, [R1+0x48] ;  /* 0x00004800017a7983 */ /* 0x000ee80000300800 */
[----:B--2---:R0:W-:Y:S01]  /*3880*/  STS.U16 [R109], R88 ;  /* 0x000000586d007388 */ /* 0x0041e20000000400 */
[----:B------:R-:W-:-:S03]  /*3890*/  PRMT R111, RZ, 0x7610, R111 ;  /* 0x00007610ff6f7816 */ /* 0x000fc6000000006f */
[----:B------:R-:W-:Y:S04]  /*38a0*/  STS.U16 [R109+0x1000], R83 ;  /* 0x001000536d007388 */ /* 0x000fe80000000400 */
[----:B----4-:R1:W-:Y:S01]  /*38b0*/  STS.U16 [R109+0x2000], R82 ;  /* 0x002000526d007388 */ /* 0x0103e20000000400 */
[----:B0-----:R-:W-:-:S03]  /*38c0*/  PRMT R88, RZ, 0x7610, R88 ;  /* 0x00007610ff587816 */ /* 0x001fc60000000058 */
[----:B------:R-:W2:Y:S04]  /*38d0*/  LDL.LU R119, [R1+0x5c] ;  /* 0x00005c0001777983 */ /* 0x000ea80000300800 */
[----:B------:R0:W4:Y:S02]  /*38e0*/  @!P1 LDG.E.U16 R88, [R84.64] ;  /* 0x0000000654589981 */ /* 0x000124000c1e1500 */
[----:B0-----:R-:W-:Y:S02]  /*38f0*/  IMAD.WIDE R84, R112, 0x2, R114 ;  /* 0x0000000270547825 */ /* 0x001fe400078e0272 */
[----:B------:R-:W0:Y:S02]  /*3900*/  S2R R112, SR_TID.X ;  /* 0x0000000000707919 */ /* 0x000e240000002100 */
[----:B------:R-:W-:-:S02]  /*3910*/  IMAD.MOV.U32 R115, RZ, RZ, R124 ;  /* 0x000000ffff737224 */ /* 0x000fc400078e007c */
[----:B------:R1:W2:Y:S04]  /*3920*/  @!P1 LDG.E.U16 R111, [R84.64] ;  /* 0x00000006546f9981 */ /* 0x0002a8000c1e1500 */
[----:B-----5:R5:W-:Y:S01]  /*3930*/  STS.U16 [R109+0x3000], R81 ;  /* 0x003000516d007388 */ /* 0x020be20000000400 */
[----:B-1----:R-:W-:Y:S02]  /*3940*/  PRMT R84, RZ, 0x7610, R84 ;  /* 0x00007610ff547816 */ /* 0x002fe40000000054 */
[----:B0-----:R-:W-:Y:S01]  /*3950*/  LOP3.LUT R114, R112, 0x3f, RZ, 0xc0, !PT ;  /* 0x0000003f70727812 */ /* 0x001fe200078ec0ff */
[----:B------:R-:W-:-:S04]  /*3960*/  IMAD.MOV.U32 R112, RZ, RZ, R123 ;  /* 0x000000ffff707224 */ /* 0x000fc800078e007b */
[----:B------:R-:W-:Y:S02]  /*3970*/  IMAD R123, R114, c[0x0][0x18c], RZ ;  /* 0x00006300727b7a24 */ /* 0x000fe400078e02ff */
[----:B------:R-:W-:Y:S02]  /*3980*/  IMAD.MOV.U32 R114, RZ, RZ, R125 ;  /* 0x000000ffff727224 */ /* 0x000fe400078e007d */
[----:B------:R-:W-:Y:S01]  /*3990*/  IMAD.WIDE R82, R123, 0x2, R112 ;  /* 0x000000027b527825 */ /* 0x000fe200078e0270 */
[----:B-----5:R-:W-:-:S04]  /*39a0*/  PRMT R81, RZ, 0x7610, R81 ;  /* 0x00007610ff517816 */ /* 0x020fc80000000051 */
[----:B------:R0:W5:Y:S02]  /*39b0*/  @!P1 LDG.E.U16 R84, [R82.64] ;  /* 0x0000000652549981 */ /* 0x000164000c1e1500 */
[----:B0-----:R-:W-:Y:S02]  /*39c0*/  IMAD.WIDE R82, R123, 0x2, R114 ;  /* 0x000000027b527825 */ /* 0x001fe400078e0272 */
[----:B------:R0:W-:Y:S04]  /*39d0*/  STS.U16 [R109+0x5000], R17 ;  /* 0x005000116d007388 */ /* 0x0001e80000000400 */
[----:B------:R1:W2:Y:S01]  /*39e0*/  @!P1 LDG.E.U16 R81, [R82.64] ;  /* 0x0000000652519981 */ /* 0x0002a2000c1e1500 */
[----:B---3--:R-:W-:-:S03]  /*39f0*/  IMAD.MOV.U32 R124, RZ, RZ, R116 ;  /* 0x000000ffff7c7224 */ /* 0x008fc600078e0074 */
[----:B------:R-:W3:Y:S01]  /*3a00*/  S2R R116, SR_TID.X ;  /* 0x0000000000747919 */ /* 0x000ee20000002100 */
[----:B------:R-:W-:-:S03]  /*3a10*/  IMAD.MOV.U32 R125, RZ, RZ, R118 ;  /* 0x000000ffff7d7224 */ /* 0x000fc600078e0076 */
[----:B------:R-:W2:Y:S01]  /*3a20*/  LDL.LU R118, [R1+0x60] ;  /* 0x0000600001767983 */ /* 0x000ea20000300800 */
[----:B-1----:R-:W-:-:S04]  /*3a30*/  IMAD.WIDE R82, R123, 0x2, R124 ;  /* 0x000000027b527825 */ /* 0x002fc800078e027c */
[----:B------:R-:W-:Y:S02]  /*3a40*/  IMAD.MOV.U32 R123, RZ, RZ, R122 ;  /* 0x000000ffff7b7224 */ /* 0x000fe400078e007a */
[----:B------:R-:W-:Y:S02]  /*3a50*/  IMAD.MOV.U32 R122, RZ, RZ, R117 ;  /* 0x000000ffff7a7224 */ /* 0x000fe400078e0075 */
[----:B------:R-:W4:Y:S01]  /*3a60*/  LDL.LU R117, [R1+0x64] ;  /* 0x0000640001757983 */ /* 0x000f220000300800 */
[----:B---3--:R-:W-:-:S05]  /*3a70*/  LOP3.LUT R116, R116, 0x3f, RZ, 0xc0, !PT ;  /* 0x0000003f74747812 */ /* 0x008fca00078ec0ff */
[----:B0-----:R-:W-:Y:S02]  /*3a80*/  IMAD R17, R116, c[0x0][0x18c], RZ ;  /* 0x0000630074117a24 */ /* 0x001fe400078e02ff */
[----:B------:R-:W4:Y:S04]  /*3a90*/  LDL.LU R116, [R1+0x68] ;  /* 0x0000680001747983 */ /* 0x000f280000300800 */
[----:B------:R0:W-:Y:S01]  /*3aa0*/  STS.U16 [R109+0x4000], R18 ;  /* 0x004000126d007388 */ /* 0x0001e20000000400 */
[----:B------:R-:W-:Y:S02]  /*3ab0*/  PRMT R85, RZ, 0x7610, R85 ;  /* 0x00007610ff557816 */ /* 0x000fe40000000055 */
[----:B0-----:R-:W-:-:S06]  /*3ac0*/  PRMT R18, RZ, 0x7610, R18 ;  /* 0x00007610ff127816 */ /* 0x001fcc0000000012 */
[----:B------:R0:W3:Y:S04]  /*3ad0*/  @!P1 LDG.E.U16 R18, [R82.64] ;  /* 0x0000000652129981 */ /* 0x0000e8000c1e1500 */
[----:B------:R1:W-:Y:S01]  /*3ae0*/  STS.U16 [R109+0x6000], R16 ;  /* 0x006000106d007388 */ /* 0x0003e20000000400 */
[----:B0-----:R-:W-:-:S05]  /*3af0*/  IMAD.WIDE R82, R17, 0x2, R122 ;  /* 0x0000000211527825 */ /* 0x001fca00078e027a */
[----:B------:R0:W3:Y:S01]  /*3b00*/  @!P1 LDG.E.U16 R85, [R82.64] ;  /* 0x0000000652559981 */ /* 0x0000e2000c1e1500 */
[----:B-1----:R-:W-:Y:S01]  /*3b10*/  IMAD.WIDE R16, R17, 0x2, R120 ;  /* 0x0000000211107825 */ /* 0x002fe200078e0278 */
[----:B0-----:R-:W-:-:S06]  /*3b20*/  PRMT R82, RZ, 0x7610, R82 ;  /* 0x00007610ff527816 */ /* 0x001fcc0000000052 */
[----:B------:R0:W3:Y:S04]  /*3b30*/  @!P1 LDG.E.U16 R82, [R16.64] ;  /* 0x0000000610529981 */ /* 0x0000e8000c1e1500 */
[----:B0-----:R-:W0:Y:S04]  /*3b40*/  S2R R17, SR_TID.X ;  /* 0x0000000000117919 */ /* 0x001e280000002100 */
[----:B------:R1:W-:Y:S01]  /*3b50*/  STS.U16 [R109+0x7000], R7 ;  /* 0x007000076d007388 */ /* 0x0003e20000000400 */
[----:B------:R-:W-:Y:S02]  /*3b60*/  PRMT R83, RZ, 0x7610, R83 ;  /* 0x00007610ff537816 */ /* 0x000fe40000000053 */
[----:B0-----:R-:W-:-:S05]  /*3b70*/  LOP3.LUT R17, R17, 0x3f, RZ, 0xc0, !PT ;  /* 0x0000003f11117812 */ /* 0x001fca00078ec0ff */
[----:B-1----:R-:W-:-:S04]  /*3b80*/  IMAD R7, R17, c[0x0][0x18c], RZ ;  /* 0x0000630011077a24 */ /* 0x002fc800078e02ff */
[----:B--2---:R-:W-:-:S05]  /*3b90*/  IMAD.WIDE R16, R7, 0x2, R118 ;  /* 0x0000000207107825 */ /* 0x004fca00078e0276 */
[----:B------:R0:W2:Y:S02]  /*3ba0*/  @!P1 LDG.E.U16 R83, [R16.64] ;  /* 0x0000000610539981 */ /* 0x0000a4000c1e1500 */
[----:B0-----:R-:W-:Y:S02]  /*3bb0*/  LOP3.LUT R17, R109, 0x20, RZ, 0x3c, !PT ;  /* 0x000000206d117812 */ /* 0x001fe400078e3cff */
[----:B------:R-:W-:-:S03]  /*3bc0*/  PRMT R16, RZ, 0x7610, R16 ;  /* 0x00007610ff107816 */ /* 0x000fc60000000010 */
[----:B------:R4:W-:Y:S02]  /*3bd0*/  STS.U16 [R17+0x400], R6 ;  /* 0x0004000611007388 */ /* 0x0009e40000000400 */
[----:B----4-:R-:W-:-:S05]  /*3be0*/  IMAD.WIDE R6, R7, 0x2, R116 ;  /* 0x0000000207067825 */ /* 0x010fca00078e0274 */
[----:B------:R0:W4:Y:S04]  /*3bf0*/  @!P1 LDG.E.U16 R16, [R6.64] ;  /* 0x0000000606109981 */ /* 0x000128000c1e1500 */
[----:B------:R-:W-:Y:S04]  /*3c00*/  STS.U16 [R17+0x1400], R5 ;  /* 0x0014000511007388 */ /* 0x000fe80000000400 */
[----:B------:R-:W-:Y:S04]  /*3c10*/  STS.U16 [R17+0x2400], R4 ;  /* 0x0024000411007388 */ /* 0x000fe80000000400 */
[----:B------:R-:W-:Y:S04]  /*3c20*/  STS.U16 [R17+0x3400], R80 ;  /* 0x0034005011007388 */ /* 0x000fe80000000400 */
[----:B------:R-:W-:Y:S04]  /*3c30*/  STS.U16 [R17+0x4400], R67 ;  /* 0x0044004311007388 */ /* 0x000fe80000000400 */
[----:B------:R-:W-:Y:S04]  /*3c40*/  STS.U16 [R17+0x5400], R66 ;  /* 0x0054004211007388 */ /* 0x000fe80000000400 */
[----:B------:R-:W-:Y:S04]  /*3c50*/  STS.U16 [R17+0x6400], R87 ;  /* 0x0064005711007388 */ /* 0x000fe80000000400 */
[----:B------:R1:W-:Y:S04]  /*3c60*/  STS.U16 [R17+0x7400], R91 ;  /* 0x0074005b11007388 */ /* 0x0003e80000000400 */
[----:B-1----:R-:W4:Y:S01]  /*3c70*/  LDL R17, [R1+0x44] ;  /* 0x0000440001117983 */ /* 0x002f220000100800 */
[----:B0-----:R-:W-:-:S02]  /*3c80*/  LOP3.LUT R6, R109, 0x40, RZ, 0x3c, !PT ;  /* 0x000000406d067812 */ /* 0x001fc400078e3cff */
[----:B------:R-:W-:-:S03]  /*3c90*/  LOP3.LUT R7, R109, 0x60, RZ, 0x3c, !PT ;  /* 0x000000606d077812 */ /* 0x000fc600078e3cff */
[----:B------:R-:W-:Y:S04]  /*3ca0*/  STS.U16 [R6+0x800], R65 ;  /* 0x0008004106007388 */ /* 0x000fe80000000400 */
        /* <DEDUP_REMOVED lines=24> */
[----:B-----5:R-:W-:Y:S04]  /*3e30*/  STS.U16 [R108+0xa400], R84 ;  /* 0x00a400546c007388 */ /* 0x020fe80000000400 */
[----:B------:R-:W-:Y:S04]  /*3e40*/  STS.U16 [R108+0xa800], R81 ;  /* 0x00a800516c007388 */ /* 0x000fe80000000400 */
[----:B---3--:R-:W-:Y:S04]  /*3e50*/  STS.U16 [R108+0xac00], R18 ;  /* 0x00ac00126c007388 */ /* 0x008fe80000000400 */
[----:B------:R-:W-:Y:S04]  /*3e60*/  STS.U16 [R108+0xb000], R85 ;  /* 0x00b000556c007388 */ /* 0x000fe80000000400 */
[----:B------:R-:W-:Y:S04]  /*3e70*/  STS.U16 [R108+0xb400], R82 ;  /* 0x00b400526c007388 */ /* 0x000fe80000000400 */
[----:B--2---:R-:W-:Y:S04]  /*3e80*/  STS.U16 [R108+0xb800], R83 ;  /* 0x00b800536c007388 */ /* 0x004fe80000000400 */
[----:B----4-:R-:W-:Y:S04]  /*3e90*/  STS.U16 [R108+0xbc00], R16 ;  /* 0x00bc00106c007388 */ /* 0x010fe80000000400 */
[----:B------:R-:W-:Y:S06]  /*3ea0*/  BAR.SYNC.DEFER_BLOCKING 0x0 ;  /* 0x0000000000007b1d */ /* 0x000fec0000010000 */
[----:B------:R-:W-:Y:S04]  /*3eb0*/  LDSM.16.MT88.4 R80, [R0] ;  /* 0x000000000050783b */ /* 0x000fe80000004200 */
[----:B------:R-:W-:Y:S04]  /*3ec0*/  LDSM.16.MT88.4 R28, [R0+0x100] ;  /* 0x00010000001c783b */ /* 0x000fe80000004200 */
[----:B------:R-:W-:Y:S04]  /*3ed0*/  LDSM.16.MT88.4 R100, [R0+0x2000] ;  /* 0x002000000064783b */ /* 0x000fe80000004200 */
[----:B------:R-:W0:Y:S04]  /*3ee0*/  LDSM.16.M88.4 R84, [R17+0x9000] ;  /* 0x009000001154783b */ /* 0x000e280000000200 */
[----:B------:R-:W1:Y:S04]  /*3ef0*/  LDSM.16.M88.4 R4, [R17+0x8000] ;  /* 0x008000001104783b */ /* 0x000e680000000200 */
[----:B------:R-:W2:Y:S04]  /*3f00*/  LDSM.16.M88.4 R92, [R17+0xa000] ;  /* 0x00a00000115c783b */ /* 0x000ea80000000200 */
[----:B------:R-:W3:Y:S04]  /*3f10*/  LDSM.16.M88.4 R60, [R17+0xb000] ;  /* 0x00b00000113c783b */ /* 0x000ee80000000200 */
[----:B------:R-:W4:Y:S04]  /*3f20*/  LDSM.16.MT88.4 R16, [R0+0x180] ;  /* 0x000180000010783b */ /* 0x000f280000004200 */
[----:B------:R-:W5:Y:S01]  /*3f30*/  LDSM.16.MT88.4 R64, [R0+0x80] ;  /* 0x000080000040783b */ /* 0x000f620000004200 */
[----:B0-----:R-:W-:Y:S08]  /*3f40*/  HMMA.16816.F32 R20, R80, R84, R20 ;  /* 0x000000545014723c */ /* 0x001ff00000001814 */
[C---:B-1----:R-:W-:Y:S08]  /*3f50*/  HMMA.16816.F32 R52, R28.reuse, R4, R52 ;  /* 0x000000041c34723c */ /* 0x042ff00000001834 */
[C---:B------:R-:W-:Y:S08]  /*3f60*/  HMMA.16816.F32 R56, R28.reuse, R84, R56 ;  /* 0x000000541c38723c */ /* 0x040ff00000001838 */
[C---:B--2---:R-:W-:Y:S08]  /*3f70*/  HMMA.16816.F32 R68, R28.reuse, R92, R68 ;  /* 0x0000005c1c44723c */ /* 0x044ff00000001844 */
[----:B---3--:R-:W-:Y:S08]  /*3f80*/  HMMA.16816.F32 R72, R28, R60, R72 ;  /* 0x0000003c1c48723c */ /* 0x008ff00000001848 */
[C---:B----4-:R-:W-:Y:S08]  /*3f90*/  HMMA.16816.F32 R76, R16.reuse, R4, R76 ;  /* 0x00000004104c723c */ /* 0x050ff0000000184c */
[C---:B------:R-:W-:Y:S01]  /*3fa0*/  HMMA.16816.F32 R28, R16.reuse, R84, R8 ;  /* 0x00000054101c723c */ /* 0x040fe20000001808 */
[----:B------:R-:W-:Y:S07]  /*3fb0*/  LDSM.16.MT88.4 R8, [R0+0x2180] ;  /* 0x002180000008783b */ /* 0x000fee0000004200 */
[C---:B------:R-:W-:Y:S08]  /*3fc0*/  HMMA.16816.F32 R12, R16.reuse, R92, R12 ;  /* 0x0000005c100c723c */ /* 0x040ff0000000180c */
[----:B------:R-:W-:Y:S08]  /*3fd0*/  HMMA.16816.F32 R16, R16, R60, R96 ;  /* 0x0000003c1010723c */ /* 0x000ff00000001860 */
[----:B------:R-:W-:Y:S01]  /*3fe0*/  HMMA.16816.F32 R96, R100, R86, R20 ;  /* 0x000000566460723c */ /* 0x000fe20000001814 */
[----:B------:R-:W2:Y:S07]  /*3ff0*/  LDL R23, [R1+0x4c] ;  /* 0x00004c0001177983 */ /* 0x000eae0000100800 */
[C---:B------:R-:W-:Y:S08]  /*4000*/  HMMA.16816.F32 R88, R80.reuse, R4, R104 ;  /* 0x000000045058723c */ /* 0x040ff00000001868 */
[C---:B------:R-:W-:Y:S08]  /*4010*/  HMMA.16816.F32 R24, R80.reuse, R92, R24 ;  /* 0x0000005c5018723c */ /* 0x040ff00000001818 */
[----:B------:R-:W-:Y:S01]  /*4020*/  HMMA.16816.F32 R32, R80, R60, R32 ;  /* 0x0000003c5020723c */ /* 0x000fe20000001820 */
[----:B------:R-:W0:Y:S07]  /*4030*/  LDSM.16.MT88.4 R80, [R0+0x2080] ;  /* 0x002080000050783b */ /* 0x000e2e0000004200 */
[C---:B-----5:R-:W-:Y:S08]  /*4040*/  HMMA.16816.F32 R36, R64.reuse, R4, R36 ;  /* 0x000000044024723c */ /* 0x060ff00000001824 */
[C---:B------:R-:W-:Y:S08]  /*4050*/  HMMA.16816.F32 R40, R64.reuse, R84, R40 ;  /* 0x000000544028723c */ /* 0x040ff00000001828 */
[C---:B------:R-:W-:Y:S08]  /*4060*/  HMMA.16816.F32 R44, R64.reuse, R92, R44 ;  /* 0x0000005c402c723c */ /* 0x040ff0000000182c */
[----:B------:R-:W-:Y:S01]  /*4070*/  HMMA.16816.F32 R48, R64, R60, R48 ;  /* 0x0000003c4030723c */ /* 0x000fe20000001830 */
[----:B------:R-:W1:Y:S07]  /*4080*/  LDSM.16.MT88.4 R64, [R0+0x2100] ;  /* 0x002100000040783b */ /* 0x000e6e0000004200 */
[C---:B------:R-:W-:Y:S08]  /*4090*/  HMMA.16816.F32 R104, R100.reuse, R6, R88 ;  /* 0x000000066468723c */ /* 0x040ff00000001858 */
[C---:B------:R-:W-:Y:S08]  /*40a0*/  HMMA.16816.F32 R88, R100.reuse, R94, R24 ;  /* 0x0000005e6458723c */ /* 0x040ff00000001818 */
[----:B------:R-:W-:Y:S01]  /*40b0*/  HMMA.16816.F32 R32, R100, R62, R32 ;  /* 0x0000003e6420723c */ /* 0x000fe20000001820 */
[----:B------:R-:W-:Y:S07]  /*40c0*/  LDSM.16.MT88.4 R100, [R0+0x4080] ;  /* 0x004080000064783b */ /* 0x000fee0000004200 */
[C---:B0-----:R-:W-:Y:S08]  /*40d0*/  HMMA.16816.F32 R40, R80.reuse, R86, R40 ;  /* 0x000000565028723c */ /* 0x041ff00000001828 */
[C---:B------:R-:W-:Y:S08]  /*40e0*/  HMMA.16816.F32 R44, R80.reuse, R94, R44 ;  /* 0x0000005e502c723c */ /* 0x040ff0000000182c */
[----:B------:R-:W-:Y:S08]  /*40f0*/  HMMA.16816.F32 R48, R80, R62, R48 ;  /* 0x0000003e5030723c */ /* 0x000ff00000001830 */
[C---:B-1----:R-:W-:Y:S08]  /*4100*/  HMMA.16816.F32 R56, R64.reuse, R86, R56 ;  /* 0x000000564038723c */ /* 0x042ff00000001838 */
[C---:B------:R-:W-:Y:S08]  /*4110*/  HMMA.16816.F32 R68, R64.reuse, R94, R68 ;  /* 0x0000005e4044723c */ /* 0x040ff00000001844 */
[----:B------:R-:W-:Y:S08]  /*4120*/  HMMA.16816.F32 R72, R64, R62, R72 ;  /* 0x0000003e4048723c */ /* 0x000ff00000001848 */
[-C--:B------:R-:W-:Y:S08]  /*4130*/  HMMA.16816.F32 R36, R80, R6.reuse, R36 ;  /* 0x000000065024723c */ /* 0x080ff00000001824 */
[-C--:B------:R-:W-:Y:S08]  /*4140*/  HMMA.16816.F32 R52, R64, R6.reuse, R52 ;  /* 0x000000064034723c */ /* 0x080ff00000001834 */
[----:B------:R-:W-:Y:S01]  /*4150*/  HMMA.16816.F32 R76, R8, R6, R76 ;  /* 0x00000006084c723c */ /* 0x000fe2000000184c */
[----:B------:R-:W-:Y:S01]  /*4160*/  IMAD.MOV.U32 R110, RZ, RZ, R114 ;  /* 0x000000ffff6e7224 */ /* 0x000fe200078e0072 */
[----:B------:R-:W-:Y:S01]  /*4170*/  LDSM.16.MT88.4 R64, [R0+0x4180] ;  /* 0x004180000040783b */ /* 0x000fe20000004200 */
[----:B------:R-:W-:-:S02]  /*4180*/  IMAD.MOV.U32 R111, RZ, RZ, R115 ;  /* 0x000000ffff6f7224 */ /* 0x000fc400078e0073 */
[----:B------:R-:W-:Y:S01]  /*4190*/  IMAD.MOV.U32 R26, RZ, RZ, R112 ;  /* 0x000000ffff1a7224 */ /* 0x000fe200078e0070 */
[----:B------:R-:W-:Y:S02]  /*41a0*/  LDSM.16.MT88.4 R80, [R0+0x4100] ;  /* 0x004100000050783b */ /* 0x000fe40000004200 */
[C---:B------:R-:W-:Y:S08]  /*41b0*/  HMMA.16816.F32 R84, R8.reuse, R86, R28 ;  /* 0x000000560854723c */ /* 0x040ff0000000181c */
[C---:B------:R-:W-:Y:S08]  /*41c0*/  HMMA.16816.F32 R92, R8.reuse, R94, R12 ;  /* 0x0000005e085c723c */ /* 0x040ff0000000180c */
[----:B------:R-:W-:Y:S01]  /*41d0*/  HMMA.16816.F32 R60, R8, R62, R16 ;  /* 0x0000003e083c723c */ /* 0x000fe20000001810 */
[----:B------:R-:W-:-:S02]  /*41e0*/  IMAD.MOV.U32 R27, RZ, RZ, R113 ;  /* 0x000000ffff1b7224 */ /* 0x000fc400078e0071 */
[----:B------:R-:W-:Y:S04]  /*41f0*/  LDSM.16.MT88.4 R112, [R0+0x4000] ;  /* 0x004000000070783b */ /* 0x000fe80000004200 */
[----:B--2---:R-:W0:Y:S04]  /*4200*/  LDSM.16.M88.4 R4, [R23+0x8000] ;  /* 0x008000001704783b */ /* 0x004e280000000200 */
[----:B------:R-:W1:Y:S04]  /*4210*/  LDSM.16.M88.4 R8, [R23+0x9000] ;  /* 0x009000001708783b */ /* 0x000e680000000200 */
[----:B------:R-:W2:Y:S04]  /*4220*/  LDSM.16.M88.4 R12, [R23+0xa000] ;  /* 0x00a00000170c783b */ /* 0x000ea80000000200 */
[----:B------:R-:W3:Y:S01]  /*4230*/  LDSM.16.M88.4 R16, [R23+0xb000] ;  /* 0x00b000001710783b */ /* 0x000ee20000000200 */
[C---:B0-----:R-:W-:Y:S08]  /*4240*/  HMMA.16816.F32 R36, R100.reuse, R4, R36 ;  /* 0x000000046424723c */ /* 0x041ff00000001824 */
[C---:B-1----:R-:W-:Y:S08]  /*4250*/  HMMA.16816.F32 R40, R100.reuse, R8, R40 ;  /* 0x000000086428723c */ /* 0x042ff00000001828 */
[C---:B--2---:R-:W-:Y:S08]  /*4260*/  HMMA.16816.F32 R44, R100.reuse, R12, R44 ;  /* 0x0000000c642c723c */ /* 0x044ff0000000182c */
[----:B---3--:R-:W-:Y:S01]  /*4270*/  HMMA.16816.F32 R48, R100, R16, R48 ;  /* 0x000000106430723c */ /* 0x008fe20000001830 */
[----:B------:R-:W0:Y:S07]  /*4280*/  LDSM.16.MT88.4 R100, [R0+0x6000] ;  /* 0x006000000064783b */ /* 0x000e2e0000004200 */
[-C--:B------:R-:W-:Y:S07]  /*4290*/  HMMA.16816.F32 R20, R112, R4.reuse, R104 ;  /* 0x000000047014723c */ /* 0x080fee0000001868 */
[----:B------:R-:W-:Y:S01]  /*42a0*/  IMAD.MOV.U32 R106, RZ, RZ, R26 ;  /* 0x000000ffff6a7224 */ /* 0x000fe200078e001a */
[----:B------:R-:W-:Y:S01]  /*42b0*/  HMMA.16816.F32 R76, R64, R4, R76 ;  /* 0x00000004404c723c */ /* 0x000fe2000000184c */
[----:B------:R-:W-:-:S07]  /*42c0*/  IMAD.MOV.U32 R107, RZ, RZ, R27 ;  /* 0x000000ffff6b7224 */ /* 0x000fce00078e001b */
[C---:B------:R-:W-:Y:S08]  /*42d0*/  HMMA.16816.F32 R84, R64.reuse, R8, R84 ;  /* 0x000000084054723c */ /* 0x040ff00000001854 */
[C---:B------:R-:W-:Y:S08]  /*42e0*/  HMMA.16816.F32 R92, R64.reuse, R12, R92 ;  /* 0x0000000c405c723c */ /* 0x040ff0000000185c */
[----:B------:R-:W-:Y:S07]  /*42f0*/  HMMA.16816.F32 R60, R64, R16, R60 ;  /* 0x00000010403c723c */ /* 0x000fee000000183c */
[----:B------:R-:W-:Y:S01]  /*4300*/  IMAD.MOV.U32 R67, RZ, RZ, c[0x0][0x18c] ;  /* 0x00006300ff437624 */ /* 0x000fe200078e00ff */
[----:B------:R-:W-:Y:S01]  /*4310*/  HMMA.16816.F32 R24, R112, R8, R96 ;  /* 0x000000087018723c */ /* 0x000fe20000001860 */
[----:B------:R-:W-:Y:S02]  /*4320*/  LDSM.16.MT88.4 R96, [R0+0x6180] ;  /* 0x006180000060783b */ /* 0x000fe40000004200 */
[----:B------:R-:W-:-:S05]  /*4330*/  IMAD.SHL.U32 R67, R67, 0x40, RZ ;  /* 0x0000004043437824 */ /* 0x000fca00078e00ff */
[----:B------:R-:W-:Y:S01]  /*4340*/  HMMA.16816.F32 R28, R112, R12, R88 ;  /* 0x0000000c701c723c */ /* 0x000fe20000001858 */
[C---:B------:R-:W-:Y:S01]  /*4350*/  IMAD.WIDE R116, R67.reuse, 0x2, R116 ;  /* 0x0000000243747825 */ /* 0x040fe200078e0274 */
[----:B------:R-:W1:Y:S03]  /*4360*/  LDSM.16.MT88.4 R88, [R0+0x6100] ;  /* 0x006100000058783b */ /* 0x000e660000004200 */
[----:B------:R-:W-:-:S03]  /*4370*/  IMAD.WIDE R118, R67, 0x2, R118 ;  /* 0x0000000243767825 */ /* 0x000fc600078e0276 */
[----:B------:R-:W-:Y:S01]  /*4380*/  HMMA.16816.F32 R68, R80, R12, R68 ;  /* 0x0000000c5044723c */ /* 0x000fe20000001844 */
[----:B------:R-:W2:Y:S01]  /*4390*/  LDL.LU.64 R12, [R1] ;  /* 0x00000000010c7983 */ /* 0x000ea20000300a00 */
[----:B------:R-:W-:-:S06]  /*43a0*/  IMAD.WIDE R120, R67, 0x2, R120 ;  /* 0x0000000243787825 */ /* 0x000fcc00078e0278 */
[----:B------:R-:W-:Y:S01]  /*43b0*/  HMMA.16816.F32 R32, R112, R16, R32 ;  /* 0x000000107020723c */ /* 0x000fe20000001820 */
[----:B------:R-:W-:-:S07]  /*43c0*/  IMAD.WIDE R122, R67, 0x2, R122 ;  /* 0x00000002437a7825 */ /* 0x000fce00078e027a */
[C---:B------:R-:W-:Y:S01]  /*43d0*/  HMMA.16816.F32 R72, R80.reuse, R16, R72 ;  /* 0x000000105048723c */ /* 0x040fe20000001848 */
[----:B------:R-:W3:Y:S04]  /*43e0*/  LDL.LU.64 R16, [R1+0x8] ;  /* 0x0000080001107983 */ /* 0x000ee80000300a00 */
[----:B------:R-:W-:Y:S04]  /*43f0*/  STL [R1+0x68], R116 ;  /* 0x0000687401007387 */ /* 0x000fe80000100800 */
[----:B------:R-:W-:Y:S01]  /*4400*/  STL [R1+0x64], R117 ;  /* 0x0000647501007387 */ /* 0x000fe20000100800 */
[----:B------:R-:W-:Y:S03]  /*4410*/  HMMA.16816.F32 R56, R80, R8, R56 ;  /* 0x000000085038723c */ /* 0x000fe60000001838 */
[----:B------:R-:W4:Y:S01]  /*4420*/  LDL.LU.64 R112, [R1+0x10] ;  /* 0x0000100001707983 */ /* 0x000f220000300a00 */
[----:B------:R-:W-:-:S03]  /*4430*/  IMAD.WIDE R124, R67, 0x2, R124 ;  /* 0x00000002437c7825 */ /* 0x000fc600078e027c */
[----:B------:R-:W-:Y:S01]  /*4440*/  STL [R1+0x60], R118 ;  /* 0x0000607601007387 */ /* 0x000fe20000100800 */
[----:B------:R-:W-:Y:S01]  /*4450*/  HMMA.16816.F32 R52, R80, R4, R52 ;  /* 0x000000045034723c */ /* 0x000fe20000001834 */
[----:B------:R-:W-:Y:S02]  /*4460*/  IMAD.MOV.U32 R8, RZ, RZ, R110 ;  /* 0x000000ffff087224 */ /* 0x000fe400078e006e */
[----:B------:R-:W-:Y:S01]  /*4470*/  STL [R1+0x5c], R119 ;  /* 0x00005c7701007387 */ /* 0x000fe20000100800 */
[----:B------:R-:W-:-:S03]  /*4480*/  IMAD.MOV.U32 R9, RZ, RZ, R111 ;  /* 0x000000ffff097224 */ /* 0x000fc600078e006f */
[----:B------:R-:W5:Y:S01]  /*4490*/  LDL.LU.64 R114, [R1+0x18] ;  /* 0x0000180001727983 */ /* 0x000f620000300a00 */
[----:B------:R-:W-:Y:S02]  /*44a0*/  IMAD.MOV.U32 R4, RZ, RZ, R106 ;  /* 0x000000ffff047224 */ /* 0x000fe400078e006a */
[----:B------:R-:W-:Y:S01]  /*44b0*/  IMAD.MOV.U32 R5, RZ, RZ, R107 ;  /* 0x000000ffff057224 */ /* 0x000fe200078e006b */
[----:B------:R-:W2:Y:S01]  /*44c0*/  LDL.LU.64 R110, [R1+0x20] ;  /* 0x00002000016e7983 */ /* 0x000ea20000300a00 */
[----:B0-----:R-:W-:Y:S03]  /*44d0*/  HMMA.16816.F32 R104, R100, R6, R20 ;  /* 0x000000066468723c */ /* 0x001fe60000001814 */
[----:B------:R-:W-:Y:S01]  /*44e0*/  STL [R1+0x58], R120 ;  /* 0x0000587801007387 */ /* 0x000fe20000100800 */
[----:B------:R-:W-:-:S03]  /*44f0*/  IMAD.WIDE R4, R67, 0x2, R4 ;  /* 0x0000000243047825 */ /* 0x000fc600078e0204 */
[----:B------:R-:W-:Y:S01]  /*4500*/  STL [R1+0x54], R121 ;  /* 0x0000547901007387 */ /* 0x000fe20000100800 */
[C---:B------:R-:W-:Y:S03]  /*4510*/  HMMA.16816.F32 R20, R100.reuse, R10, R24 ;  /* 0x0000000a6414723c */ /* 0x040fe60000001818 */
[----:B------:R0:W-:Y:S04]  /*4520*/  STL [R1+0x50], R122 ;  /* 0x0000507a01007387 */ /* 0x0001e80000100800 */
[----:B------:R1:W-:Y:S01]  /*4530*/  STL [R1+0x48], R123 ;  /* 0x0000487b01007387 */ /* 0x0003e20000100800 */
[----:B------:R-:W-:Y:S03]  /*4540*/  HMMA.16816.F32 R24, R100, R14, R28 ;  /* 0x0000000e6418723c */ /* 0x000fe6000000181c */
[----:B------:R-:W-:Y:S04]  /*4550*/  STL [R1+0x3c], R124 ;  /* 0x00003c7c01007387 */ /* 0x000fe80000100800 */
[----:B------:R-:W-:Y:S01]  /*4560*/  STL [R1+0x38], R125 ;  /* 0x0000387d01007387 */ /* 0x000fe20000100800 */
[----:B0-----:R-:W-:-:S02]  /*4570*/  IMAD.MOV.U32 R122, RZ, RZ, R5 ;  /* 0x000000ffff7a7224 */ /* 0x001fc400078e0005 */
[----:B-1----:R-:W-:Y:S01]  /*4580*/  IMAD.MOV.U32 R123, RZ, RZ, R4 ;  /* 0x000000ffff7b7224 */ /* 0x002fe200078e0004 */
[----:B------:R-:W2:Y:S01]  /*4590*/  LDL.LU R28, [R1+0x6c] ;  /* 0x00006c00011c7983 */ /* 0x000ea20000300800 */
[----:B------:R-:W-:-:S03]  /*45a0*/  IMAD.WIDE R4, R67, 0x2, R2 ;  /* 0x0000000243047825 */ /* 0x000fc600078e0202 */
[----:B------:R-:W2:Y:S04]  /*45b0*/  LDL.LU.64 R30, [R1+0x28] ;  /* 0x00002800011e7983 */ /* 0x000ea80000300a00 */
[----:B------:R-:W2:Y:S04]  /*45c0*/  LDL.LU.64 R64, [R1+0x30] ;  /* 0x0000300001407983 */ /* 0x000ea80000300a00 */
[----:B------:R-:W2:Y:S04]  /*45d0*/  LDL.LU.64 R2, [R1+0x80] ;  /* 0x0000800001027983 */ /* 0x000ea80000300a00 */
[----:B------:R-:W0:Y:S01]  /*45e0*/  LDSM.16.MT88.4 R80, [R0+0x6080] ;  /* 0x006080000050783b */ /* 0x000e220000004200 */
[-C--:B------:R-:W-:Y:S08]  /*45f0*/  HMMA.16816.F32 R52, R88, R6.reuse, R52 ;  /* 0x000000065834723c */ /* 0x080ff00000001834 */
[-C--:B------:R-:W-:Y:S08]  /*4600*/  HMMA.16816.F32 R76, R96, R6.reuse, R76 ;  /* 0x00000006604c723c */ /* 0x080ff0000000184c */
[----:B0-----:R-:W-:Y:S07]  /*4610*/  HMMA.16816.F32 R36, R80, R6, R36 ;  /* 0x000000065024723c */ /* 0x001fee0000001824 */
[----:B------:R-:W-:-:S04]  /*4620*/  IMAD.WIDE R6, R67, 0x2, R8 ;  /* 0x0000000243067825 */ /* 0x000fc800078e0208 */
[----:B------:R-:W-:Y:S02]  /*4630*/  IMAD.MOV.U32 R125, RZ, RZ, R6 ;  /* 0x000000ffff7d7224 */ /* 0x000fe400078e0006 */
[----:B------:R-:W-:Y:S02]  /*4640*/  IMAD.MOV.U32 R124, RZ, RZ, R7 ;  /* 0x000000ffff7c7224 */ /* 0x000fe400078e0007 */
[----:B---3--:R-:W-:-:S04]  /*4650*/  IMAD.WIDE R6, R67, 0x2, R16 ;  /* 0x0000000243067825 */ /* 0x008fc800078e0210 */
[----:B------:R-:W-:Y:S02]  /*4660*/  IMAD.MOV.U32 R119, RZ, RZ, R6 ;  /* 0x000000ffff777224 */ /* 0x000fe400078e0006 */
[----:B------:R-:W-:Y:S02]  /*4670*/  IMAD.MOV.U32 R118, RZ, RZ, R7 ;  /* 0x000000ffff767224 */ /* 0x000fe400078e0007 */
[----:B----4-:R-:W-:-:S04]  /*4680*/  IMAD.WIDE R16, R67, 0x2, R112 ;  /* 0x0000000243107825 */ /* 0x010fc800078e0270 */
[----:B-----5:R-:W-:-:S04]  /*4690*/  IMAD.WIDE R6, R67, 0x2, R114 ;  /* 0x0000000243067825 */ /* 0x020fc800078e0272 */
[----:B------:R-:W-:Y:S02]  /*46a0*/  IMAD.MOV.U32 R115, RZ, RZ, R16 ;  /* 0x000000ffff737224 */ /* 0x000fe400078e0010 */
[----:B------:R-:W-:Y:S02]  /*46b0*/  IMAD.MOV.U32 R114, RZ, RZ, R17 ;  /* 0x000000ffff727224 */ /* 0x000fe400078e0011 */
[----:B--2---:R-:W-:Y:S02]  /*46c0*/  IMAD.WIDE R16, R67, 0x2, R2 ;  /* 0x0000000243107825 */ /* 0x004fe400078e0202 */
[----:B------:R-:W2:Y:S01]  /*46d0*/  LDL.LU.64 R2, [R1+0x78] ;  /* 0x0000780001027983 */ /* 0x000ea20000300a00 */
[----:B------:R-:W-:-:S05]  /*46e0*/  IADD3 R28, R28, -0x1, RZ ;  /* 0xffffffff1c1c7810 */ /* 0x000fca0007ffe0ff */
[----:B------:R0:W-:Y:S01]  /*46f0*/  STL [R1+0x6c], R28 ;  /* 0x00006c1c01007387 */ /* 0x0001e20000100800 */
[----:B------:R-:W-:Y:S01]  /*4700*/  ISETP.NE.U32.AND P0, PT, R28, RZ, PT ;  /* 0x000000ff1c00720c */ /* 0x000fe20003f05070 */
[----:B------:R-:W-:Y:S02]  /*4710*/  IMAD.MOV.U32 R117, RZ, RZ, R4 ;  /* 0x000000ffff757224 */ /* 0x000fe400078e0004 */
[----:B------:R-:W-:Y:S02]  /*4720*/  IMAD.MOV.U32 R116, RZ, RZ, R5 ;  /* 0x000000ffff747224 */ /* 0x000fe400078e0005 */
[----:B------:R-:W-:-:S04]  /*4730*/  IMAD.WIDE R12, R67, 0x2, R12 ;  /* 0x00000002430c7825 */ /* 0x000fc800078e020c */
[----:B------:R-:W-:Y:S01]  /*4740*/  IMAD.WIDE R4, R67, 0x2, R110 ;  /* 0x0000000243047825 */ /* 0x000fe200078e026e */
[C---:B------:R-:W-:Y:S03]  /*4750*/  HMMA.16816.F32 R40, R80.reuse, R10, R40 ;  /* 0x0000000a5028723c */ /* 0x040fe60000001828 */
[----:B------:R-:W-:Y:S02]  /*4760*/  IMAD.MOV.U32 R29, RZ, RZ, c[0x0][0x188] ;  /* 0x00006200ff1d7624 */ /* 0x000fe400078e00ff */
[----:B------:R-:W-:Y:S02]  /*4770*/  IMAD.MOV.U32 R121, RZ, RZ, R12 ;  /* 0x000000ffff797224 */ /* 0x000fe400078e000c */
[----:B------:R-:W-:Y:S01]  /*4780*/  IMAD.MOV.U32 R120, RZ, RZ, R13 ;  /* 0x000000ffff787224 */ /* 0x000fe200078e000d */
[----:B------:R-:W-:Y:S01]  /*4790*/  HMMA.16816.F32 R44, R80, R14, R44 ;  /* 0x0000000e502c723c */ /* 0x000fe2000000182c */
[----:B------:R-:W-:-:S02]  /*47a0*/  IMAD.MOV.U32 R113, RZ, RZ, R6 ;  /* 0x000000ffff717224 */ /* 0x000fc400078e0006 */
[----:B------:R-:W-:Y:S02]  /*47b0*/  IMAD.MOV.U32 R112, RZ, RZ, R7 ;  /* 0x000000ffff707224 */ /* 0x000fe400078e0007 */
[----:B------:R-:W-:Y:S02]  /*47c0*/  IMAD.MOV.U32 R111, RZ, RZ, R4 ;  /* 0x000000ffff6f7224 */ /* 0x000fe400078e0004 */
[----:B------:R-:W-:Y:S01]  /*47d0*/  IMAD.MOV.U32 R110, RZ, RZ, R5 ;  /* 0x000000ffff6e7224 */ /* 0x000fe200078e0005 */
[----:B------:R-:W-:Y:S01]  /*47e0*/  HMMA.16816.F32 R56, R88, R10, R56 ;  /* 0x0000000a5838723c */ /* 0x000fe20000001838 */
[----:B------:R-:W-:Y:S01]  /*47f0*/  IMAD.SHL.U32 R29, R29, 0x40, RZ ;  /* 0x000000401d1d7824 */ /* 0x000fe200078e00ff */
[----:B------:R-:W-:Y:S01]  /*4800*/  UIADD3 UR4, UR4, -0x40, URZ ;  /* 0xffffffc004047890 */ /* 0x000fe2000fffe03f */
[----:B------:R-:W-:-:S04]  /*4810*/  IMAD.WIDE R6, R67, 0x2, R30 ;  /* 0x0000000243067825 */ /* 0x000fc800078e021e */
[----:B------:R-:W-:Y:S01]  /*4820*/  IMAD.WIDE R4, R67, 0x2, R64 ;  /* 0x0000000243047825 */ /* 0x000fe200078e0240 */
[----:B------:R-:W-:Y:S08]  /*4830*/  HMMA.16816.F32 R68, R88, R14, R68 ;  /* 0x0000000e5844723c */ /* 0x000ff00000001844 */
[C---:B------:R-:W-:Y:S08]  /*4840*/  HMMA.16816.F32 R8, R96.reuse, R10, R84 ;  /* 0x0000000a6008723c */ /* 0x040ff00000001854 */
[----:B------:R-:W-:Y:S08]  /*4850*/  HMMA.16816.F32 R12, R96, R14, R92 ;  /* 0x0000000e600c723c */ /* 0x000ff0000000185c */
[----:B------:R-:W-:Y:S01]  /*4860*/  HMMA.16816.F32 R32, R100, R18, R32 ;  /* 0x000000126420723c */ /* 0x000fe20000001820 */
[----:B------:R-:W-:-:S02]  /*4870*/  IMAD.MOV.U32 R95, RZ, RZ, R4 ;  /* 0x000000ffff5f7224 */ /* 0x000fc400078e0004 */
[----:B------:R-:W-:-:S05]  /*4880*/  IMAD.MOV.U32 R94, RZ, RZ, R5 ;  /* 0x000000ffff5e7224 */ /* 0x000fca00078e0005 */
[----:B------:R-:W-:Y:S01]  /*4890*/  HMMA.16816.F32 R48, R80, R18, R48 ;  /* 0x000000125030723c */ /* 0x000fe20000001830 */
[----:B------:R-:W-:Y:S02]  /*48a0*/  IMAD.MOV.U32 R103, RZ, RZ, R16 ;  /* 0x000000ffff677224 */ /* 0x000fe400078e0010 */
[----:B------:R-:W-:Y:S02]  /*48b0*/  IMAD.MOV.U32 R102, RZ, RZ, R17 ;  /* 0x000000ffff667224 */ /* 0x000fe400078e0011 */
[----:B------:R-:W-:-:S03]  /*48c0*/  IMAD.MOV.U32 R101, RZ, RZ, R6 ;  /* 0x000000ffff657224 */ /* 0x000fc600078e0006 */
[----:B------:R-:W-:Y:S01]  /*48d0*/  HMMA.16816.F32 R72, R88, R18, R72 ;  /* 0x000000125848723c */ /* 0x000fe20000001848 */
[----:B------:R-:W-:-:S07]  /*48e0*/  IMAD.MOV.U32 R100, RZ, RZ, R7 ;  /* 0x000000ffff647224 */ /* 0x000fce00078e0007 */
[----:B------:R-:W-:Y:S01]  /*48f0*/  HMMA.16816.F32 R96, R96, R18, R60 ;  /* 0x000000126060723c */ /* 0x000fe2000000183c */
[----:B--2---:R-:W-:Y:S01]  /*4900*/  IMAD.WIDE R2, R29, 0x2, R2 ;  /* 0x000000021d027825 */ /* 0x004fe200078e0202 */
[----:B0-----:R-:W-:Y:S01]  /*4910*/  @!P0 CALL.REL.NOINC `(.L_x_2) ;  /* 0x0000001000008944 */ /* 0x001fe20003c00000 */
[----:B------:R-:W-:Y:S08]  /*4920*/  BRA `(.L_x_3) ;  /* 0xffffd77000007947 */ /* 0x000ff0000383ffff */
.L_x_2:
[----:B------:R-:W-:-:S08]  /*4930*/  NOP ;  /* 0x0000000000007918 */ /* 0x000fd00000000000 */
[----:B------:R-:W-:-:S07]  /*4940*/  NOP ;  /* 0x0000000000007918 */ /* 0x000fce0000000000 */
[----:B------:R-:W-:Y:S02]  /*4950*/  F2FP.PACK_AB R4, R11, R79 ;  /* 0x0000004f0b04723e */ /* 0x000fe400000000ff */
[----:B------:R-:W-:Y:S02]  /*4960*/  F2FP.PACK_AB R16, R23, R107 ;  /* 0x0000006b1710723e */ /* 0x000fe400000000ff */
[----:B------:R-:W-:Y:S02]  /*4970*/  F2FP.PACK_AB R18, R9, R77 ;  /* 0x0000004d0912723e */ /* 0x000fe400000000ff */
[----:B------:R-:W-:Y:S02]  /*4980*/  F2FP.PACK_AB R11, R98, R14 ;  /* 0x0000000e620b723e */ /* 0x000fe400000000ff */
[----:B------:R-:W-:-:S02]  /*4990*/  F2FP.PACK_AB R23, R34, R26 ;  /* 0x0000001a2217723e */ /* 0x000fc400000000ff */
[----:B------:R-:W-:Y:S02]  /*49a0*/  F2FP.PACK_AB R9, R96, R12 ;  /* 0x0000000c6009723e */ /* 0x000fe400000000ff */
        /* <DEDUP_REMOVED lines=26> */
.L_x_1:
[----:B0-----:R-:W2:Y:S04]  /*4b50*/  LDL.LU R0, [R1+0x74] ;  /* 0x0000740001007983 */ /* 0x001ea80000300800 */
[----:B------:R-:W3:Y:S04]  /*4b60*/  LDL.LU R30, [R1+0x70] ;  /* 0x00007000011e7983 */ /* 0x000ee80000300800 */
[----:B------:R-:W4:Y:S04]  /*4b70*/  LDL.LU R32, [R1+0x40] ;  /* 0x0000400001207983 */ /* 0x000f280000300800 */
[----:B------:R-:W0:Y:S02]  /*4b80*/  S2R R33, SR_TID.X ;  /* 0x0000000000217919 */ /* 0x000e240000002100 */
[----:B0-----:R-:W-:Y:S01]  /*4b90*/  SHF.R.S32.HI R24, RZ, 0x4, R33 ;  /* 0x00000004ff187819 */ /* 0x001fe20000011421 */
[C---:B------:R-:W-:Y:S01]  /*4ba0*/  IMAD.SHL.U32 R25, R33.reuse, 0x8, RZ ;  /* 0x0000000821197824 */ /* 0x040fe200078e00ff */
[----:B------:R-:W-:-:S02]  /*4bb0*/  LOP3.LUT R28, R33, 0xc, RZ, 0xc0, !PT ;  /* 0x0000000c211c7812 */ /* 0x000fc400078ec0ff */
[----:B------:R-:W-:-:S04]  /*4bc0*/  SGXT R24, R24, 0x1 ;  /* 0x000000011818781a */ /* 0x000fc80000000200 */
[----:B------:R-:W-:Y:S02]  /*4bd0*/  LOP3.LUT R24, R24, 0x4008, RZ, 0xc0, !PT ;  /* 0x0000400818187812 */ /* 0x000fe400078ec0ff */
[----:B------:R-:W-:Y:S01]  /*4be0*/  LOP3.LUT R38, R25, 0xf80, RZ, 0xc0, !PT ;  /* 0x00000f8019267812 */ /* 0x000fe200078ec0ff */
[----:B------:R-:W-:Y:S01]  /*4bf0*/  BAR.SYNC.DEFER_BLOCKING 0x0 ;  /* 0x0000000000007b1d */ /* 0x000fe20000010000 */
[----:B--2---:R-:W-:Y:S01]  /*4c00*/  LOP3.LUT R29, R0, 0x60, RZ, 0xc0, !PT ;  /* 0x00000060001d7812 */ /* 0x004fe200078ec0ff */
[----:B------:R-:W-:-:S05]  /*4c10*/  IMAD.SHL.U32 R0, R33, 0x80, RZ ;  /* 0x0000008021007824 */ /* 0x000fca00078e00ff */
[----:B------:R-:W-:Y:S01]  /*4c20*/  LOP3.LUT R0, R0, 0x3000, RZ, 0xc0, !PT ;  /* 0x0000300000007812 */ /* 0x000fe200078ec0ff */
[----:B------:R-:W-:Y:S01]  /*4c30*/  IMAD R31, R28, 0x1000, R29 ;  /* 0x000010001c1f7824 */ /* 0x000fe200078e021d */
[----:B------:R-:W-:Y:S02]  /*4c40*/  LOP3.LUT R29, R24, 0x180, R33, 0xf8, !PT ;  /* 0x00000180181d7812 */ /* 0x000fe400078ef821 */
[----:B------:R-:W-:-:S04]  /*4c50*/  LOP3.LUT R0, R0, 0x78, R25, 0xf8, !PT ;  /* 0x0000007800007812 */ /* 0x000fc800078ef819 */
[----:B------:R-:W-:-:S04]  /*4c60*/  LOP3.LUT R0, R29, R0, RZ, 0x3c, !PT ;  /* 0x000000001d007212 */ /* 0x000fc800078e3cff */
[----:B------:R-:W-:Y:S01]  /*4c70*/  LOP3.LUT R24, R0, 0x10, RZ, 0x3c, !PT ;  /* 0x0000001000187812 */ /* 0x000fe200078e3cff */
[----:B------:R-:W-:Y:S04]  /*4c80*/  STS.64 [R0], R20 ;  /* 0x0000001400007388 */ /* 0x000fe80000000a00 */
[----:B------:R-:W-:Y:S04]  /*4c90*/  STS.64 [R0+0x800], R26 ;  /* 0x0008001a00007388 */ /* 0x000fe80000000a00 */
[----:B------:R-:W-:Y:S04]  /*4ca0*/  STS.64 [R0+0x200], R36 ;  /* 0x0002002400007388 */ /* 0x000fe80000000a00 */
[----:B------:R-:W-:Y:S04]  /*4cb0*/  STS.64 [R0+0xa00], R12 ;  /* 0x000a000c00007388 */ /* 0x000fe80000000a00 */
[----:B------:R-:W-:Y:S04]  /*4cc0*/  STS.64 [R0+0x400], R52 ;  /* 0x0004003400007388 */ /* 0x000fe80000000a00 */
[----:B------:R-:W-:Y:S04]  /*4cd0*/  STS.64 [R0+0xc00], R2 ;  /* 0x000c000200007388 */ /* 0x000fe80000000a00 */
[----:B------:R4:W-:Y:S04]  /*4ce0*/  STS.64 [R0+0x600], R8 ;  /* 0x0006000800007388 */ /* 0x0009e80000000a00 */
[----:B------:R0:W-:Y:S04]  /*4cf0*/  STS.64 [R0+0xe00], R18 ;  /* 0x000e001200007388 */ /* 0x0001e80000000a00 */
[----:B------:R-:W-:Y:S04]  /*4d00*/  STS.64 [R24+0x8000], R22 ;  /* 0x0080001618007388 */ /* 0x000fe80000000a00 */
[----:B------:R-:W-:Y:S04]  /*4d10*/  STS.64 [R24+0x8800], R16 ;  /* 0x0088001018007388 */ /* 0x000fe80000000a00 */
[----:B------:R-:W-:Y:S04]  /*4d20*/  STS.64 [R24+0x8200], R42 ;  /* 0x0082002a18007388 */ /* 0x000fe80000000a00 */
[----:B------:R-:W-:Y:S04]  /*4d30*/  STS.64 [R24+0x8a00], R14 ;  /* 0x008a000e18007388 */ /* 0x000fe80000000a00 */
[----:B------:R-:W-:Y:S04]  /*4d40*/  STS.64 [R24+0x8400], R54 ;  /* 0x0084003618007388 */ /* 0x000fe80000000a00 */
[----:B------:R1:W-:Y:S04]  /*4d50*/  STS.64 [R24+0x8c00], R6 ;  /* 0x008c000618007388 */ /* 0x0003e80000000a00 */
[----:B------:R-:W-:Y:S04]  /*4d60*/  STS.64 [R24+0x8600], R10 ;  /* 0x0086000a18007388 */ /* 0x000fe80000000a00 */
[----:B------:R-:W-:Y:S01]  /*4d70*/  STS.64 [R24+0x8e00], R4 ;  /* 0x008e000418007388 */ /* 0x000fe20000000a00 */
[----:B------:R-:W-:-:S04]  /*4d80*/  IMAD R31, R28, 0x2, R31 ;  /* 0x000000021c1f7824 */ /* 0x000fc800078e021f */
[----:B------:R-:W-:Y:S01]  /*4d90*/  IMAD.IADD R38, R38, 0x1, R31 ;  /* 0x0000000126267824 */ /* 0x000fe200078e021f */
[----:B------:R-:W-:Y:S01]  /*4da0*/  BAR.SYNC.DEFER_BLOCKING 0x0 ;  /* 0x0000000000007b1d */ /* 0x000fe20000010000 */
[----:B------:R-:W-:-:S04]  /*4db0*/  SHF.R.U32.HI R33, RZ, 0x8, R33 ;  /* 0x00000008ff217819 */ /* 0x000fc80000011621 */
[----:B------:R-:W-:Y:S01]  /*4dc0*/  SGXT.U32 R33, R33, 0x1 ;  /* 0x000000012121781a */ /* 0x000fe20000000000 */
[----:B---3--:R-:W-:-:S03]  /*4dd0*/  IMAD R44, R30, c[0x0][0x194], RZ ;  /* 0x000065001e2c7a24 */ /* 0x008fc600078e02ff */
[----:B----4-:R-:W-:Y:S01]  /*4de0*/  LOP3.LUT R8, R32, R33, RZ, 0xfc, !PT ;  /* 0x0000002120087212 */ /* 0x010fe200078efcff */
[----:B------:R-:W2:Y:S01]  /*4df0*/  LDS.64 R2, [R38] ;  /* 0x0000000026027984 */ /* 0x000ea20000000a00 */
[----:B0-----:R-:W-:-:S03]  /*4e00*/  LEA R0, P2, R44, c[0x0][0x170], 0x1 ;  /* 0x00005c002c007a11 */ /* 0x001fc600078408ff */
[----:B------:R-:W-:Y:S01]  /*4e10*/  IMAD R9, R8, c[0x0][0x198], RZ ;  /* 0x0000660008097a24 */ /* 0x000fe200078e02ff */
[----:B------:R-:W-:Y:S02]  /*4e20*/  LOP3.LUT R98, R38, 0x8, RZ, 0x3c, !PT ;  /* 0x0000000826627812 */ /* 0x000fe400078e3cff */
[----:B------:R-:W-:Y:S02]  /*4e30*/  LEA.HI.X.SX32 R44, R44, c[0x0][0x174], 0x1, P2 ;  /* 0x00005d002c2c7a11 */ /* 0x000fe400010f0eff */
[----:B------:R-:W-:Y:S01]  /*4e40*/  LOP3.LUT R92, R38, 0x10, RZ, 0x3c, !PT ;  /* 0x00000010265c7812 */ /* 0x000fe200078e3cff */
[----:B------:R-:W0:Y:S01]  /*4e50*/  LDS.64 R4, [R98] ;  /* 0x0000000062047984 */ /* 0x000e220000000a00 */
[----:B------:R-:W-:Y:S02]  /*4e60*/  ISETP.GE.AND P0, PT, R30, c[0x0][0x178], PT ;  /* 0x00005e001e007a0c */ /* 0x000fe40003f06270 */
[----:B-1----:R-:W-:Y:S01]  /*4e70*/  LEA R6, P2, R9, R0, 0x1 ;  /* 0x0000000009067211 */ /* 0x002fe200078408ff */
[----:B------:R-:W1:Y:S01]  /*4e80*/  LDS.64 R10, [R92] ;  /* 0x000000005c0a7984 */ /* 0x000e620000000a00 */
[----:B------:R-:W-:-:S02]  /*4e90*/  LOP3.LUT R42, R38, 0x18, RZ, 0x3c, !PT ;  /* 0x00000018262a7812 */ /* 0x000fc400078e3cff */
[----:B------:R-:W-:Y:S02]  /*4ea0*/  ISETP.LT.AND P1, PT, R8, c[0x0][0x17c], !P0 ;  /* 0x00005f0008007a0c */ /* 0x000fe40004721270 */
[----:B------:R-:W-:Y:S02]  /*4eb0*/  LEA.HI.X.SX32 R7, R9, R44, 0x1, P2 ;  /* 0x0000002c09077211 */ /* 0x000fe400010f0eff */
[----:B------:R-:W3:Y:S01]  /*4ec0*/  LDS.64 R8, [R42] ;  /* 0x000000002a087984 */ /* 0x000ee20000000a00 */
[C-C-:B------:R-:W-:Y:S02]  /*4ed0*/  LOP3.LUT R13, R32.reuse, 0x4, R33.reuse, 0xfe, !PT ;  /* 0x00000004200d7812 */ /* 0x140fe400078efe21 */
[----:B------:R-:W-:Y:S02]  /*4ee0*/  LOP3.LUT R12, R32, 0x6, R33, 0xfe, !PT ;  /* 0x00000006200c7812 */ /* 0x000fe400078efe21 */
[C---:B------:R-:W-:Y:S01]  /*4ef0*/  ISETP.LT.AND P3, PT, R13.reuse, c[0x0][0x17c], !P0 ;  /* 0x00005f000d007a0c */ /* 0x040fe20004761270 */
[----:B------:R-:W-:Y:S01]  /*4f00*/  IMAD R19, R13, c[0x0][0x198], RZ ;  /* 0x000066000d137a24 */ /* 0x000fe200078e02ff */
[C---:B------:R-:W-:Y:S01]  /*4f10*/  ISETP.LT.AND P2, PT, R12.reuse, c[0x0][0x17c], !P0 ;  /* 0x00005f000c007a0c */ /* 0x040fe20004741270 */
[----:B------:R-:W-:-:S02]  /*4f20*/  IMAD R27, R12, c[0x0][0x198], RZ ;  /* 0x000066000c1b7a24 */ /* 0x000fc400078e02ff */
[----:B------:R-:W-:Y:S01]  /*4f30*/  LDS.64 R12, [R98+0x1000] ;  /* 0x00100000620c7984 */ /* 0x000fe20000000a00 */
[----:B------:R-:W-:-:S03]  /*4f40*/  LOP3.LUT R15, R32, 0x2, R33, 0xfe, !PT ;  /* 0x00000002200f7812 */ /* 0x000fc600078efe21 */
[----:B--2---:R-:W-:Y:S04]  /*4f50*/  @P1 STG.E.U16 [R6.64], R2 ;  /* 0x0000000206001986 */ /* 0x004fe8000c101506 */
[----:B------:R-:W2:Y:S01]  /*4f60*/  LDS.64 R6, [R38+0x1000] ;  /* 0x0010000026067984 */ /* 0x000ea20000000a00 */
[C---:B------:R-:W-:Y:S01]  /*4f70*/  IMAD R17, R15.reuse, c[0x0][0x198], RZ ;  /* 0x000066000f117a24 */ /* 0x040fe200078e02ff */
[----:B------:R-:W-:Y:S02]  /*4f80*/  LOP3.LUT R14, R32, 0x8, R33, 0xfe, !PT ;  /* 0x00000008200e7812 */ /* 0x000fe400078efe21 */
[----:B------:R-:W-:Y:S02]  /*4f90*/  ISETP.LT.AND P4, PT, R15, c[0x0][0x17c], !P0 ;  /* 0x00005f000f007a0c */ /* 0x000fe40004781270 */
[----:B------:R-:W-:Y:S01]  /*4fa0*/  LEA R22, P6, R17, R0, 0x1 ;  /* 0x0000000011167211 */ /* 0x000fe200078c08ff */
[C---:B------:R-:W-:Y:S01]  /*4fb0*/  IMAD R29, R14.reuse, c[0x0][0x198], RZ ;  /* 0x000066000e1d7a24 */ /* 0x040fe200078e02ff */
[----:B------:R-:W-:-:S02]  /*4fc0*/  ISETP.LT.AND P1, PT, R14, c[0x0][0x17c], !P0 ;  /* 0x00005f000e007a0c */ /* 0x000fc40004721270 */
[----:B------:R-:W-:Y:S01]  /*4fd0*/  LEA R24, P5, R19, R0, 0x1 ;  /* 0x0000000013187211 */ /* 0x000fe200078a08ff */
[----:B------:R-:W4:Y:S01]  /*4fe0*/  LDS.64 R14, [R92+0x1000] ;  /* 0x001000005c0e7984 */ /* 0x000f220000000a00 */
[----:B------:R-:W-:Y:S02]  /*4ff0*/  LEA.HI.X.SX32 R23, R17, R44, 0x1, P6 ;  /* 0x0000002c11177211 */ /* 0x000fe400030f0eff */
[----:B------:R-:W-:Y:S01]  /*5000*/  LEA R26, P6, R27, R0, 0x1 ;  /* 0x000000001b1a7211 */ /* 0x000fe200078c08ff */
[----:B------:R-:W5:Y:S01]  /*5010*/  LDS.64 R16, [R42+0x1000] ;  /* 0x001000002a107984 */ /* 0x000f620000000a00 */
[-C--:B------:R-:W-:Y:S02]  /*5020*/  LEA.HI.X.SX32 R25, R19, R44.reuse, 0x1, P5 ;  /* 0x0000002c13197211 */ /* 0x080fe400028f0eff */
[----:B------:R-:W-:Y:S01]  /*5030*/  LOP3.LUT R21, R32, 0xa, R33, 0xfe, !PT ;  /* 0x0000000a20157812 */ /* 0x000fe200078efe21 */
[----:B0-----:R-:W-:Y:S01]  /*5040*/  @P4 STG.E.U16 [R22.64], R4 ;  /* 0x0000000416004986 */ /* 0x001fe2000c101506 */
[----:B------:R-:W-:-:S02]  /*5050*/  LEA.HI.X.SX32 R27, R27, R44, 0x1, P6 ;  /* 0x0000002c1b1b7211 */ /* 0x000fc400030f0eff */
[C-C-:B------:R-:W-:Y:S01]  /*5060*/  LOP3.LUT R20, R32.reuse, 0xc, R33.reuse, 0xfe, !PT ;  /* 0x0000000c20147812 */ /* 0x140fe200078efe21 */
[----:B-1----:R-:W-:Y:S01]  /*5070*/  @P3 STG.E.U16 [R24.64], R10 ;  /* 0x0000000a18003986 */ /* 0x002fe2000c101506 */
[C-C-:B------:R-:W-:Y:S02]  /*5080*/  LOP3.LUT R30, R32.reuse, 0xe, R33.reuse, 0xfe, !PT ;  /* 0x0000000e201e7812 */ /* 0x140fe400078efe21 */
[C-C-:B------:R-:W-:Y:S01]  /*5090*/  LOP3.LUT R31, R32.reuse, 0x10, R33.reuse, 0xfe, !PT ;  /* 0x00000010201f7812 */ /* 0x140fe200078efe21 */
[----:B---3--:R0:W-:Y:S01]  /*50a0*/  @P2 STG.E.U16 [R26.64], R8 ;  /* 0x000000081a002986 */ /* 0x0081e2000c101506 */
[C-C-:B------:R-:W-:Y:S02]  /*50b0*/  LOP3.LUT R94, R32.reuse, 0x12, R33.reuse, 0xfe, !PT ;  /* 0x00000012205e7812 */ /* 0x140fe400078efe21 */
[C-C-:B------:R-:W-:Y:S01]  /*50c0*/  LOP3.LUT R93, R32.reuse, 0x14, R33.reuse, 0xfe, !PT ;  /* 0x00000014205d7812 */ /* 0x140fe200078efe21 */
[----:B------:R-:W1:Y:S01]  /*50d0*/  LDS.64 R18, [R38+0x2000] ;  /* 0x0020000026127984 */ /* 0x000e620000000a00 */
[----:B------:R-:W-:-:S02]  /*50e0*/  LOP3.LUT R39, R32, 0x16, R33, 0xfe, !PT ;  /* 0x0000001620277812 */ /* 0x000fc400078efe21 */
[C-C-:B------:R-:W-:Y:S02]  /*50f0*/  LOP3.LUT R40, R32.reuse, 0x18, R33.reuse, 0xfe, !PT ;  /* 0x0000001820287812 */ /* 0x140fe400078efe21 */
[C-C-:B------:R-:W-:Y:S02]  /*5100*/  LOP3.LUT R41, R32.reuse, 0x1a, R33.reuse, 0xfe, !PT ;  /* 0x0000001a20297812 */ /* 0x140fe400078efe21 */
[C-C-:B------:R-:W-:Y:S02]  /*5110*/  LOP3.LUT R43, R32.reuse, 0x1c, R33.reuse, 0xfe, !PT ;  /* 0x0000001c202b7812 */ /* 0x140fe400078efe21 */
[C-C-:B------:R-:W-:Y:S02]  /*5120*/  LOP3.LUT R77, R32.reuse, 0x1e, R33.reuse, 0xfe, !PT ;  /* 0x0000001e204d7812 */ /* 0x140fe400078efe21 */
[C-C-:B------:R-:W-:Y:S02]  /*5130*/  LOP3.LUT R75, R32.reuse, 0x20, R33.reuse, 0xfe, !PT ;  /* 0x00000020204b7812 */ /* 0x140fe400078efe21 */
        /* <DEDUP_REMOVED lines=46> */
[----:B------:R-:W-:Y:S01]  /*5420*/  LOP3.LUT R73, R32, 0x7e, R33, 0xfe, !PT ;  /* 0x0000007e20497812 */ /* 0x000fe200078efe21 */
[C---:B------:R-:W-:Y:S01]  /*5430*/  IMAD R33, R21.reuse, c[0x0][0x198], RZ ;  /* 0x0000660015217a24 */ /* 0x040fe200078e02ff */
[----:B------:R-:W-:Y:S01]  /*5440*/  ISETP.LT.AND P2, PT, R21, c[0x0][0x17c], !P0 ;  /* 0x00005f0015007a0c */ /* 0x000fe20004741270 */
[C---:B------:R-:W-:Y:S01]  /*5450*/  IMAD R37, R20.reuse, c[0x0][0x198], RZ ;  /* 0x0000660014257a24 */ /* 0x040fe200078e02ff */
[----:B------:R-:W-:Y:S01]  /*5460*/  LEA R28, P5, R29, R0, 0x1 ;  /* 0x000000001d1c7211 */ /* 0x000fe200078a08ff */
[----:B------:R-:W-:Y:S01]  /*5470*/  LDS.64 R22, [R92+0x2000] ;  /* 0x002000005c167984 */ /* 0x000fe20000000a00 */
[----:B------:R-:W-:-:S02]  /*5480*/  ISETP.LT.AND P4, PT, R20, c[0x0][0x17c], !P0 ;  /* 0x00005f0014007a0c */ /* 0x000fc40004781270 */
[----:B------:R-:W-:Y:S01]  /*5490*/  LEA R34, P6, R33, R0, 0x1 ;  /* 0x0000000021227211 */ /* 0x000fe200078c08ff */
[----:B------:R-:W3:Y:S01]  /*54a0*/  LDS.64 R20, [R98+0x2000] ;  /* 0x0020000062147984 */ /* 0x000ee20000000a00 */
[-C--:B------:R-:W-:Y:S01]  /*54b0*/  LEA.HI.X.SX32 R29, R29, R44.reuse, 0x1, P5 ;  /* 0x0000002c1d1d7211 */ /* 0x080fe200028f0eff */
[----:B0-----:R-:W-:Y:S01]  /*54c0*/  IMAD R27, R31, c[0x0][0x198], RZ ;  /* 0x000066001f1b7a24 */ /* 0x001fe200078e02ff */
[----:B------:R-:W-:Y:S01]  /*54d0*/  LEA.HI.X.SX32 R35, R33, R44, 0x1, P6 ;  /* 0x0000002c21237211 */ /* 0x000fe200030f0eff */
[C---:B------:R-:W-:Y:S01]  /*54e0*/  IMAD R97, R30.reuse, c[0x0][0x198], RZ ;  /* 0x000066001e617a24 */ /* 0x040fe200078e02ff */
[----:B------:R-:W-:Y:S01]  /*54f0*/  ISETP.LT.AND P3, PT, R30, c[0x0][0x17c], !P0 ;  /* 0x00005f001e007a0c */ /* 0x000fe20004761270 */
[----:B--2---:R-:W-:Y:S01]  /*5500*/  @P1 STG.E.U16 [R28.64], R6 ;  /* 0x000000061c001986 */ /* 0x004fe2000c101506 */
[----:B------:R-:W-:-:S03]  /*5510*/  LEA R30, P5, R37, R0, 0x1 ;  /* 0x00000000251e7211 */ /* 0x000fc600078a08ff */
[----:B------:R0:W-:Y:S01]  /*5520*/  @P2 STG.E.U16 [R34.64], R12 ;  /* 0x0000000c22002986 */ /* 0x0001e2000c101506 */
[----:B------:R-:W-:Y:S02]  /*5530*/  LEA R36, P2, R27, R0, 0x1 ;  /* 0x000000001b247211 */ /* 0x000fe400078408ff */
[----:B------:R-:W-:Y:S01]  /*5540*/  ISETP.LT.AND P1, PT, R31, c[0x0][0x17c], !P0 ;  /* 0x00005f001f007a0c */ /* 0x000fe20004721270 */
[----:B------:R-:W2:Y:S01]  /*5550*/  LDS.64 R24, [R42+0x2000] ;  /* 0x002000002a187984 */ /* 0x000ea20000000a00 */
[-C--:B------:R-:W-:Y:S02]  /*5560*/  LEA.HI.X.SX32 R31, R37, R44.reuse, 0x1, P5 ;  /* 0x0000002c251f7211 */ /* 0x080fe400028f0eff */
[----:B------:R-:W-:Y:S01]  /*5570*/  LEA.HI.X.SX32 R37, R27, R44, 0x1, P2 ;  /* 0x0000002c1b257211 */ /* 0x000fe200010f0eff */
[----:B------:R-:W-:Y:S04]  /*5580*/  LDS.64 R28, [R98+0x3000] ;  /* 0x00300000621c7984 */ /* 0x000fe80000000a00 */
[----:B------:R0:W2:Y:S01]  /*5590*/  LDS.64 R26, [R38+0x3000] ;  /* 0x00300000261a7984 */ /* 0x0000a20000000a00 */
[----:B------:R-:W-:-:S04]  /*55a0*/  LEA R32, P6, R97, R0, 0x1 ;  /* 0x0000000061207211 */ /* 0x000fc800078c08ff */
[----:B------:R-:W-:Y:S01]  /*55b0*/  LEA.HI.X.SX32 R33, R97, R44, 0x1, P6 ;  /* 0x0000002c61217211 */ /* 0x000fe200030f0eff */
[----:B----4-:R-:W-:Y:S01]  /*55c0*/  @P4 STG.E.U16 [R30.64], R14 ;  /* 0x0000000e1e004986 */ /* 0x010fe2000c101506 */
[C---:B------:R-:W-:Y:S01]  /*55d0*/  IMAD R97, R94.reuse, c[0x0][0x198], RZ ;  /* 0x000066005e617a24 */ /* 0x040fe200078e02ff */
[----:B------:R-:W-:Y:S02]  /*55e0*/  ISETP.LT.AND P2, PT, R94, c[0x0][0x17c], !P0 ;  /* 0x00005f005e007a0c */ /* 0x000fe40004741270 */
[----:B------:R-:W4:Y:S04]  /*55f0*/  LDS.64 R30, [R92+0x3000] ;  /* 0x003000005c1e7984 */ /* 0x000f280000000a00 */
[----:B-----5:R-:W-:Y:S01]  /*5600*/  @P3 STG.E.U16 [R32.64], R16 ;  /* 0x0000001020003986 */ /* 0x020fe2000c101506 */
[C---:B------:R-:W-:Y:S01]  /*5610*/  ISETP.LT.AND P3, PT, R93.reuse, c[0x0][0x17c], !P0 ;  /* 0x00005f005d007a0c */ /* 0x040fe20004761270 */
[----:B------:R-:W-:Y:S01]  /*5620*/  IMAD R93, R93, c[0x0][0x198], RZ ;  /* 0x000066005d5d7a24 */ /* 0x000fe200078e02ff */
[-C--:B0-----:R-:W-:Y:S01]  /*5630*/  LEA R34, P4, R97, R0.reuse, 0x1 ;  /* 0x0000000061227211 */ /* 0x081fe200078808ff */
[----:B------:R-:W0:Y:S03]  /*5640*/  LDS.64 R32, [R42+0x3000] ;  /* 0x003000002a207984 */ /* 0x000e260000000a00 */
[----:B------:R-:W-:-:S02]  /*5650*/  LEA R38, P6, R93, R0, 0x1 ;  /* 0x000000005d267211 */ /* 0x000fc400078c08ff */
[-C--:B------:R-:W-:Y:S01]  /*5660*/  LEA.HI.X.SX32 R35, R97, R44.reuse, 0x1, P4 ;  /* 0x0000002c61237211 */ /* 0x080fe200020f0eff */
[----:B-1----:R1:W-:Y:S01]  /*5670*/  @P1 STG.E.U16 [R36.64], R18 ;  /* 0x0000001224001986 */ /* 0x0023e2000c101506 */
[C---:B------:R-:W-:Y:S01]  /*5680*/  ISETP.LT.AND P1, PT, R39.reuse, c[0x0][0x17c], !P0 ;  /* 0x00005f0027007a0c */ /* 0x040fe20004721270 */
[----:B------:R-:W-:Y:S01]  /*5690*/  IMAD R99, R39, c[0x0][0x198], RZ ;  /* 0x0000660027637a24 */ /* 0x000fe200078e02ff */
[----:B------:R-:W-:Y:S01]  /*56a0*/  LEA.HI.X.SX32 R39, R93, R44, 0x1, P6 ;  /* 0x0000002c5d277211 */ /* 0x000fe200030f0eff */
[----:B---3--:R3:W-:Y:S01]  /*56b0*/  @P2 STG.E.U16 [R34.64], R20 ;  /* 0x0000001422002986 */ /* 0x0087e2000c101506 */
[C---:B------:R-:W-:Y:S01]  /*56c0*/  IMAD R93, R40.reuse, c[0x0][0x198], RZ ;  /* 0x00006600285d7a24 */ /* 0x040fe200078e02ff */
[----:B------:R-:W-:Y:S02]  /*56d0*/  ISETP.LT.AND P2, PT, R40, c[0x0][0x17c], !P0 ;  /* 0x00005f0028007a0c */ /* 0x000fe40004741270 */
[----:B------:R-:W-:Y:S02]  /*56e0*/  @P3 STG.E.U16 [R38.64], R22 ;  /* 0x0000001626003986 */ /* 0x000fe4000c101506 */
[----:B------:R-:W-:-:S02]  /*56f0*/  LEA R40, P3, R93, R0, 0x1 ;  /* 0x000000005d287211 */ /* 0x000fc400078608ff */
[----:B-1----:R-:W-:Y:S01]  /*5700*/  LEA R36, P4, R99, R0, 0x1 ;  /* 0x0000000063247211 */ /* 0x002fe200078808ff */
[----:B------:R-:W-:-:S03]  /*5710*/  IMAD R97, R41, c[0x0][0x198], RZ ;  /* 0x0000660029617a24 */ /* 0x000fc600078e02ff */
[-C--:B------:R-:W-:Y:S02]  /*5720*/  LEA.HI.X.SX32 R37, R99, R44.reuse, 0x1, P4 ;  /* 0x0000002c63257211 */ /* 0x080fe400020f0eff */
[----:B------:R-:W-:Y:S01]  /*5730*/  ISETP.LT.AND P4, PT, R41, c[0x0][0x17c], !P0 ;  /* 0x00005f0029007a0c */ /* 0x000fe20004781270 */
[----:B---3--:R-:W-:Y:S01]  /*5740*/  IMAD R35, R43, c[0x0][0x198], RZ ;  /* 0x000066002b237a24 */ /* 0x008fe200078e02ff */
[----:B------:R-:W-:Y:S01]  /*5750*/  LEA.HI.X.SX32 R41, R93, R44, 0x1, P3 ;  /* 0x0000002c5d297211 */ /* 0x000fe200018f0eff */
[----:B--2---:R1:W-:Y:S01]  /*5760*/  @P1 STG.E.U16 [R36.64], R24 ;  /* 0x0000001824001986 */ /* 0x0043e2000c101506 */
[----:B------:R-:W-:Y:S02]  /*5770*/  ISETP.LT.AND P1, PT, R43, c[0x0][0x17c], !P0 ;  /* 0x00005f002b007a0c */ /* 0x000fe40004721270 */
[----:B------:R-:W-:Y:S01]  /*5780*/  ISETP.LT.AND P3, PT, R77, c[0x0][0x17c], !P0 ;  /* 0x00005f004d007a0c */ /* 0x000fe20004761270 */
[----:B------:R2:W-:Y:S01]  /*5790*/  @P2 STG.E.U16 [R40.64], R26 ;  /* 0x0000001a28002986 */ /* 0x0005e2000c101506 */
[-C--:B------:R-:W-:Y:S01]  /*57a0*/  LEA R34, P2, R35, R0.reuse, 0x1 ;  /* 0x0000000023227211 */ /* 0x080fe200078408ff */
[----:B------:R-:W-:Y:S01]  /*57b0*/  IMAD R77, R77, c[0x0][0x198], RZ ;  /* 0x000066004d4d7a24 */ /* 0x000fe200078e02ff */
[----:B------:R-:W-:-:S02]  /*57c0*/  LEA R42, P6, R97, R0, 0x1 ;  /* 0x00000000612a7211 */ /* 0x000fc400078c08ff */
[-C--:B------:R-:W-:Y:S02]  /*57d0*/  LEA.HI.X.SX32 R35, R35, R44.reuse, 0x1, P2 ;  /* 0x0000002c23237211 */ /* 0x080fe400010f0eff */
[----:B------:R-:W-:Y:S02]  /*57e0*/  LEA.HI.X.SX32 R43, R97, R44, 0x1, P6 ;  /* 0x0000002c612b7211 */ /* 0x000fe400030f0eff */
[C---:B------:R-:W-:Y:S01]  /*57f0*/  ISETP.LT.AND P2, PT, R75.reuse, c[0x0][0x17c], !P0 ;  /* 0x00005f004b007a0c */ /* 0x040fe20004741270 */
[----:B------:R-:W-:Y:S01]  /*5800*/  IMAD R75, R75, c[0x0][0x198], RZ ;  /* 0x000066004b4b7a24 */ /* 0x000fe200078e02ff */
[C---:B-1----:R-:W-:Y:S01]  /*5810*/  LEA R36, P6, R77.reuse, R0, 0x1 ;  /* 0x000000004d247211 */ /* 0x042fe200078c08ff */
[----:B------:R1:W-:Y:S01]  /*5820*/  @P4 STG.E.U16 [R42.64], R28 ;  /* 0x0000001c2a004986 */ /* 0x0003e2000c101506 */
[----:B--2---:R-:W-:Y:S02]  /*5830*/  IMAD R41, R76, c[0x0][0x198], RZ ;  /* 0x000066004c297a24 */ /* 0x004fe400078e02ff */
[----:B------:R-:W-:Y:S01]  /*5840*/  LEA.HI.X.SX32 R37, R77, R44, 0x1, P6 ;  /* 0x0000002c4d257211 */ /* 0x000fe200030f0eff */
[----:B----4-:R2:W-:Y:S01]  /*5850*/  @P1 STG.E.U16 [R34.64], R30 ;  /* 0x0000001e22001986 */ /* 0x0105e2000c101506 */
[----:B------:R-:W-:-:S02]  /*5860*/  LEA R38, P6, R75, R0, 0x1 ;  /* 0x000000004b267211 */ /* 0x000fc400078c08ff */
[----:B------:R-:W-:Y:S01]  /*5870*/  ISETP.LT.AND P1, PT, R76, c[0x0][0x17c], !P0 ;  /* 0x00005f004c007a0c */ /* 0x000fe20004721270 */
[----:B0-----:R0:W-:Y:S01]  /*5880*/  @P3 STG.E.U16 [R36.64], R32 ;  /* 0x0000002024003986 */ /* 0x0011e2000c101506 */
[----:B------:R-:W-:Y:S02]  /*5890*/  PRMT R2, R2, 0x7632, R2 ;  /* 0x0000763202027816 */ /* 0x000fe40000000002 */
[----:B------:R-:W-:Y:S01]  /*58a0*/  LEA.HI.X.SX32 R39, R75, R44, 0x1, P6 ;  /* 0x0000002c4b277211 */ /* 0x000fe200030f0eff */
[C---:B-1----:R-:W-:Y:S01]  /*58b0*/  IMAD R43, R74.reuse, c[0x0][0x198], RZ ;  /* 0x000066004a2b7a24 */ /* 0x042fe200078e02ff */
[C---:B------:R-:W-:Y:S02]  /*58c0*/  LEA R40, P3, R41.reuse, R0, 0x1 ;  /* 0x0000000029287211 */ /* 0x040fe400078608ff */
[----:B------:R-:W-:Y:S01]  /*58d0*/  ISETP.LT.AND P6, PT, R74, c[0x0][0x17c], !P0 ;  /* 0x00005f004a007a0c */ /* 0x000fe200047c1270 */
[----:B------:R-:W-:Y:S01]  /*58e0*/  @P2 STG.E.U16 [R38.64], R2 ;  /* 0x0000000226002986 */ /* 0x000fe2000c101506 */
[----:B------:R-:W-:-:S02]  /*58f0*/  LEA.HI.X.SX32 R41, R41, R44, 0x1, P3 ;  /* 0x0000002c29297211 */ /* 0x000fc400018f0eff */
[----:B------:R-:W-:Y:S02]  /*5900*/  PRMT R20, R4, 0x7632, R20 ;  /* 0x0000763204147816 */ /* 0x000fe40000000014 */
[C---:B------:R-:W-:Y:S01]  /*5910*/  ISETP.LT.AND P2, PT, R45.reuse, c[0x0][0x17c], !P0 ;  /* 0x00005f002d007a0c */ /* 0x040fe20004741270 */
[----:B------:R-:W-:Y:S01]  /*5920*/  IMAD R45, R45, c[0x0][0x198], RZ ;  /* 0x000066002d2d7a24 */ /* 0x000fe200078e02ff */
[C---:B--2---:R-:W-:Y:S01]  /*5930*/  LEA R34, P3, R43.reuse, R0, 0x1 ;  /* 0x000000002b227211 */ /* 0x044fe200078608ff */
[----:B------:R1:W-:Y:S01]  /*5940*/  @P1 STG.E.U16 [R40.64], R20 ;  /* 0x0000001428001986 */ /* 0x0003e2000c101506 */
[----:B------:R-:W-:Y:S02]  /*5950*/  PRMT R10, R10, 0x7632, R10 ;  /* 0x000076320a0a7816 */ /* 0x000fe4000000000a */
[----:B------:R-:W-:Y:S02]  /*5960*/  LEA.HI.X.SX32 R35, R43, R44, 0x1, P3 ;  /* 0x0000002c2b237211 */ /* 0x000fe400018f0eff */
[C---:B------:R-:W-:Y:S01]  /*5970*/  ISETP.LT.AND P1, PT, R53.reuse, c[0x0][0x17c], !P0 ;  /* 0x00005f0035007a0c */ /* 0x040fe20004721270 */
[----:B------:R-:W-:Y:S01]  /*5980*/  IMAD R53, R53, c[0x0][0x198], RZ ;  /* 0x0000660035357a24 */ /* 0x000fe200078e02ff */
[----:B0-----:R-:W-:Y:S01]  /*5990*/  LEA R36, P3, R45, R0, 0x1 ;  /* 0x000000002d247211 */ /* 0x001fe200078608ff */
[----:B------:R0:W-:Y:S01]  /*59a0*/  @P6 STG.E.U16 [R34.64], R10 ;  /* 0x0000000a22006986 */ /* 0x0001e2000c101506 */
[----:B------:R-:W-:-:S02]  /*59b0*/  PRMT R18, R8, 0x7632, R18 ;  /* 0x0000763208127816 */ /* 0x000fc40000000012 */
[----:B------:R-:W-:Y:S01]  /*59c0*/  LEA.HI.X.SX32 R37, R45, R44, 0x1, P3 ;  /* 0x0000002c2d257211 */ /* 0x000fe200018f0eff */
[C---:B-1----:R-:W-:Y:S01]  /*59d0*/  IMAD R41, R48.reuse, c[0x0][0x198], RZ ;  /* 0x0000660030297a24 */ /* 0x042fe200078e02ff */
[C---:B------:R-:W-:Y:S02]  /*59e0*/  LEA R38, P6, R53.reuse, R0, 0x1 ;  /* 0x0000000035267211 */ /* 0x040fe400078c08ff */
[----:B------:R-:W-:Y:S01]  /*59f0*/  ISETP.LT.AND P3, PT, R48, c[0x0][0x17c], !P0 ;  /* 0x00005f0030007a0c */ /* 0x000fe20004761270 */
[----:B------:R1:W-:Y:S01]  /*5a00*/  @P2 STG.E.U16 [R36.64], R18 ;  /* 0x0000001224002986 */ /* 0x0003e2000c101506 */
[----:B------:R-:W-:Y:S02]  /*5a10*/  LEA.HI.X.SX32 R39, R53, R44, 0x1, P6 ;  /* 0x0000002c35277211 */ /* 0x000fe400030f0eff */
[----:B------:R-:W-:Y:S02]  /*5a20*/  PRMT R6, R6, 0x7632, R6 ;  /* 0x0000763206067816 */ /* 0x000fe40000000006 */
[C---:B------:R-:W-:Y:S01]  /*5a30*/  ISETP.LT.AND P2, PT, R49.reuse, c[0x0][0x17c], !P0 ;  /* 0x00005f0031007a0c */ /* 0x040fe20004741270 */
[----:B------:R-:W-:Y:S01]  /*5a40*/  IMAD R49, R49, c[0x0][0x198], RZ ;  /* 0x0000660031317a24 */ /* 0x000fe200078e02ff */
[----:B------:R-:W-:Y:S01]  /*5a50*/  LEA R40, P6, R41, R0, 0x1 ;  /* 0x0000000029287211 */ /* 0x000fe200078c08ff */
[----:B------:R2:W-:Y:S01]  /*5a60*/  @P1 STG.E.U16 [R38.64], R6 ;  /* 0x0000000626001986 */ /* 0x0005e2000c101506 */
[----:B------:R-:W-:-:S02]  /*5a70*/  PRMT R20, R12, 0x7632, R20 ;  /* 0x000076320c147816 */ /* 0x000fc40000000014 */
[----:B------:R-:W-:Y:S02]  /*5a80*/  LEA.HI.X.SX32 R41, R41, R44, 0x1, P6 ;  /* 0x0000002c29297211 */ /* 0x000fe400030f0eff */
[C---:B------:R-:W-:Y:S01]  /*5a90*/  ISETP.LT.AND P1, PT, R57.reuse, c[0x0][0x17c], !P0 ;  /* 0x00005f0039007a0c */ /* 0x040fe20004721270 */
[----:B------:R-:W-:Y:S01]  /*5aa0*/  IMAD R57, R57, c[0x0][0x198], RZ ;  /* 0x0000660039397a24 */ /* 0x000fe200078e02ff */
[C---:B0-----:R-:W-:Y:S01]  /*5ab0*/  LEA R34, P6, R49.reuse, R0, 0x1 ;  /* 0x0000000031227211 */ /* 0x041fe200078c08ff */
[----:B------:R0:W-:Y:S01]  /*5ac0*/  @P3 STG.E.U16 [R40.64], R20 ;  /* 0x0000001428003986 */ /* 0x0001e2000c101506 */
[----:B------:R-:W-:Y:S02]  /*5ad0*/  PRMT R14, R14, 0x7632, R14 ;  /* 0x000076320e0e7816 */ /* 0x000fe4000000000e */
[----:B------:R-:W-:Y:S02]  /*5ae0*/  LEA.HI.X.SX32 R35, R49, R44, 0x1, P6 ;  /* 0x0000002c31237211 */ /* 0x000fe400030f0eff */
[----:B-1----:R-:W-:-:S02]  /*5af0*/  LEA R36, P3, R57, R0, 0x1 ;  /* 0x0000000039247211 */ /* 0x002fc400078608ff */
[C---:B------:R-:W-:Y:S01]  /*5b00*/  ISETP.LT.AND P6, PT, R51.reuse, c[0x0][0x17c], !P0 ;  /* 0x00005f0033007a0c */ /* 0x040fe200047c1270 */
[----:B------:R-:W-:Y:S01]  /*5b10*/  IMAD R51, R51, c[0x0][0x198], RZ ;  /* 0x0000660033337a24 */ /* 0x000fe200078e02ff */
[----:B------:R-:W-:Y:S01]  /*5b20*/  LEA.HI.X.SX32 R37, R57, R44, 0x1, P3 ;  /* 0x0000002c39257211 */ /* 0x000fe200018f0eff */
[----:B------:R1:W-:Y:S01]  /*5b30*/  @P2 STG.E.U16 [R34.64], R14 ;  /* 0x0000000e22002986 */ /* 0x0003e2000c101506 */
[----:B------:R-:W-:Y:S02]  /*5b40*/  PRMT R18, R16, 0x7632, R18 ;  /* 0x0000763210127816 */ /* 0x000fe40000000012 */
[----:B--2---:R-:W-:Y:S02]  /*5b50*/  LEA R38, P3, R51, R0, 0x1 ;  /* 0x0000000033267211 */ /* 0x004fe400078608ff */
[C---:B------:R-:W-:Y:S01]  /*5b60*/  ISETP.LT.AND P2, PT, R47.reuse, c[0x0][0x17c], !P0 ;  /* 0x00005f002f007a0c */ /* 0x040fe20004741270 */
[----:B------:R-:W-:Y:S01]  /*5b70*/  IMAD R47, R47, c[0x0][0x198], RZ ;  /* 0x000066002f2f7a24 */ /* 0x000fe200078e02ff */
[----:B------:R2:W-:Y:S01]  /*5b80*/  @P1 STG.E.U16 [R36.64], R18 ;  /* 0x0000001224001986 */ /* 0x0005e2000c101506 */
[----:B------:R-:W-:-:S02]  /*5b90*/  LEA.HI.X.SX32 R39, R51, R44, 0x1, P3 ;  /* 0x0000002c33277211 */ /* 0x000fc400018f0eff */
[----:B------:R-:W-:Y:S02]  /*5ba0*/  PRMT R2, R18, 0x7632, R2 ;  /* 0x0000763212027816 */ /* 0x000fe40000000002 */
[C---:B------:R-:W-:Y:S01]  /*5bb0*/  ISETP.LT.AND P1, PT, R55.reuse, c[0x0][0x17c], !P0 ;  /* 0x00005f0037007a0c */ /* 0x040fe20004721270 */
[----:B------:R-:W-:Y:S01]  /*5bc0*/  IMAD R55, R55, c[0x0][0x198], RZ ;  /* 0x0000660037377a24 */ /* 0x000fe200078e02ff */
[-C--:B0-----:R-:W-:Y:S01]  /*5bd0*/  LEA R40, P3, R47, R0.reuse, 0x1 ;  /* 0x000000002f287211 */ /* 0x081fe200078608ff */
[----:B------:R0:W-:Y:S01]  /*5be0*/  @P6 STG.E.U16 [R38.64], R2 ;  /* 0x0000000226006986 */ /* 0x0001e2000c101506 */
[----:B------:R-:W-:Y:S02]  /*5bf0*/  PRMT R20, R20, 0x7632, R20 ;  /* 0x0000763214147816 */ /* 0x000fe40000000014 */
[----:B-1----:R-:W-:Y:S01]  /*5c00*/  LEA R34, P6, R55, R0, 0x1 ;  /* 0x0000000037227211 */ /* 0x002fe200078c08ff */
[----:B--2---:R-:W-:Y:S01]  /*5c10*/  IMAD R37, R52, c[0x0][0x198], RZ ;  /* 0x0000660034257a24 */ /* 0x004fe200078e02ff */
[----:B------:R-:W-:-:S02]  /*5c20*/  LEA.HI.X.SX32 R41, R47, R44, 0x1, P3 ;  /* 0x0000002c2f297211 */ /* 0x000fc400018f0eff */
[----:B------:R-:W-:Y:S02]  /*5c30*/  LEA.HI.X.SX32 R35, R55, R44, 0x1, P6 ;  /* 0x0000002c37237211 */ /* 0x000fe400030f0eff */
[----:B------:R-:W-:Y:S01]  /*5c40*/  ISETP.LT.AND P3, PT, R52, c[0x0][0x17c], !P0 ;  /* 0x00005f0034007a0c */ /* 0x000fe20004761270 */
[----:B------:R-:W-:Y:S01]  /*5c50*/  @P2 STG.E.U16 [R40.64], R20 ;  /* 0x0000001428002986 */ /* 0x000fe2000c101506 */
[C---:B------:R-:W-:Y:S01]  /*5c60*/  LEA R36, P6, R37.reuse, R0, 0x1 ;  /* 0x0000000025247211 */ /* 0x040fe200078c08ff */
[C---:B0-----:R-:W-:Y:S01]  /*5c70*/  IMAD R39, R46.reuse, c[0x0][0x198], RZ ;  /* 0x000066002e277a24 */ /* 0x041fe200078e02ff */
[----:B------:R-:W-:Y:S02]  /*5c80*/  ISETP.LT.AND P2, PT, R46, c[0x0][0x17c], !P0 ;  /* 0x00005f002e007a0c */ /* 0x000fe40004741270 */
[----:B------:R-:W-:Y:S02]  /*5c90*/  PRMT R22, R22, 0x7632, R22 ;  /* 0x0000763216167816 */ /* 0x000fe40000000016 */
[----:B------:R-:W-:-:S02]  /*5ca0*/  LEA.HI.X.SX32 R37, R37, R44, 0x1, P6 ;  /* 0x0000002c25257211 */ /* 0x000fc400030f0eff */
[C---:B------:R-:W-:Y:S01]  /*5cb0*/  LEA R38, P6, R39.reuse, R0, 0x1 ;  /* 0x0000000027267211 */ /* 0x040fe200078c08ff */
[----:B------:R0:W-:Y:S01]  /*5cc0*/  @P1 STG.E.U16 [R34.64], R22 ;  /* 0x0000001622001986 */ /* 0x0001e2000c101506 */
[----:B------:R-:W-:Y:S01]  /*5cd0*/  PRMT R18, R24, 0x7632, R18 ;  /* 0x0000763218127816 */ /* 0x000fe20000000012 */
[----:B------:R-:W-:Y:S01]  /*5ce0*/  IMAD R43, R54, c[0x0][0x198], RZ ;  /* 0x00006600362b7a24 */ /* 0x000fe200078e02ff */
[----:B------:R-:W-:Y:S02]  /*5cf0*/  PRMT R26, R26, 0x7632, R26 ;  /* 0x000076321a1a7816 */ /* 0x000fe4000000001a */
[----:B------:R-:W-:Y:S02]  /*5d00*/  LEA.HI.X.SX32 R39, R39, R44, 0x1, P6 ;  /* 0x0000002c27277211 */ /* 0x000fe400030f0eff */
[----:B------:R-:W-:Y:S02]  /*5d10*/  ISETP.LT.AND P1, PT, R54, c[0x0][0x17c], !P0 ;  /* 0x00005f0036007a0c */ /* 0x000fe40004721270 */
[C---:B------:R-:W-:Y:S01]  /*5d20*/  ISETP.LT.AND P6, PT, R58.reuse, c[0x0][0x17c], !P0 ;  /* 0x00005f003a007a0c */ /* 0x040fe200047c1270 */
[----:B0-----:R-:W-:Y:S01]  /*5d30*/  IMAD R35, R58, c[0x0][0x198], RZ ;  /* 0x000066003a237a24 */ /* 0x001fe200078e02ff */
[----:B------:R0:W-:Y:S01]  /*5d40*/  @P3 STG.E.U16 [R36.64], R18 ;  /* 0x0000001224003986 */ /* 0x0001e2000c101506 */
[----:B------:R-:W-:-:S03]  /*5d50*/  LEA R40, P3, R43, R0, 0x1 ;  /* 0x000000002b287211 */ /* 0x000fc600078608ff */
[----:B------:R1:W-:Y:S01]  /*5d60*/  @P2 STG.E.U16 [R38.64], R26 ;  /* 0x0000001a26002986 */ /* 0x0003e2000c101506 */
[----:B------:R-:W-:Y:S02]  /*5d70*/  LEA R34, P2, R35, R0, 0x1 ;  /* 0x0000000023227211 */ /* 0x000fe400078408ff */
[-C--:B------:R-:W-:Y:S02]  /*5d80*/  LEA.HI.X.SX32 R41, R43, R44.reuse, 0x1, P3 ;  /* 0x0000002c2b297211 */ /* 0x080fe400018f0eff */
[----:B------:R-:W-:Y:S01]  /*5d90*/  PRMT R20, R28, 0x7632, R20 ;  /* 0x000076321c147816 */ /* 0x000fe20000000014 */
[----:B------:R-:W-:Y:S01]  /*5da0*/  IMAD R43, R50, c[0x0][0x198], RZ ;  /* 0x00006600322b7a24 */ /* 0x000fe200078e02ff */
[----:B------:R-:W-:Y:S02]  /*5db0*/  LEA.HI.X.SX32 R35, R35, R44, 0x1, P2 ;  /* 0x0000002c23237211 */ /* 0x000fe400010f0eff */
[----:B------:R-:W-:Y:S01]  /*5dc0*/  PRMT R30, R30, 0x7632, R30 ;  /* 0x000076321e1e7816 */ /* 0x000fe2000000001e */
[----:B------:R-:W-:Y:S01]  /*5dd0*/  IMAD.MOV.U32 R2, RZ, RZ, c[0x0][0x198] ;  /* 0x00006600ff027624 */ /* 0x000fe200078e00ff */
[----:B------:R2:W-:Y:S01]  /*5de0*/  @P1 STG.E.U16 [R40.64], R20 ;  /* 0x0000001428001986 */ /* 0x0005e2000c101506 */
[C---:B0-----:R-:W-:Y:S01]  /*5df0*/  IMAD R37, R56.reuse, c[0x0][0x198], RZ ;  /* 0x0000660038257a24 */ /* 0x041fe200078e02ff */
[----:B------:R-:W-:-:S02]  /*5e00*/  ISETP.LT.AND P1, PT, R56, c[0x0][0x17c], !P0 ;  /* 0x00005f0038007a0c */ /* 0x000fc40004721270 */
[----:B------:R0:W-:Y:S01]  /*5e10*/  @P6 STG.E.U16 [R34.64], R30 ;  /* 0x0000001e22006986 */ /* 0x0001e2000c101506 */
[-C--:B-1----:R-:W-:Y:S02]  /*5e20*/  LEA R38, P6, R43, R0.reuse, 0x1 ;  /* 0x000000002b267211 */ /* 0x082fe400078c08ff */
[----:B------:R-:W-:Y:S01]  /*5e30*/  LEA R36, P3, R37, R0, 0x1 ;  /* 0x0000000025247211 */ /* 0x000fe200078608ff */
[----:B--2---:R-:W-:Y:S01]  /*5e40*/  IMAD R41, R2, 0x2, R43 ;  /* 0x0000000202297824 */ /* 0x004fe200078e022b */
[----:B------:R-:W-:Y:S02]  /*5e50*/  LEA.HI.X.SX32 R39, R43, R44, 0x1, P6 ;  /* 0x0000002c2b277211 */ /* 0x000fe400030f0eff */
[----:B------:R-:W-:Y:S01]  /*5e60*/  ISETP.LT.AND P2, PT, R50, c[0x0][0x17c], !P0 ;  /* 0x00005f0032007a0c */ /* 0x000fe20004741270 */
[C---:B0-----:R-:W-:Y:S01]  /*5e70*/  IMAD R35, R2.reuse, 0x2, R41 ;  /* 0x0000000202237824 */ /* 0x041fe200078e0229 */
[----:B------:R-:W-:Y:S02]  /*5e80*/  LEA R40, P6, R41, R0, 0x1 ;  /* 0x0000000029287211 */ /* 0x000fe400078c08ff */
[----:B------:R-:W-:Y:S01]  /*5e90*/  LEA.HI.X.SX32 R37, R37, R44, 0x1, P3 ;  /* 0x0000002c25257211 */ /* 0x000fe200018f0eff */
[----:B------:R-:W-:Y:S01]  /*5ea0*/  IMAD R43, R2, 0x2, R35 ;  /* 0x00000002022b7824 */ /* 0x000fe200078e0223 */
[----:B------:R-:W-:-:S02]  /*5eb0*/  PRMT R18, R32, 0x7632, R18 ;  /* 0x0000763220127816 */ /* 0x000fc40000000012 */
[----:B------:R-:W-:Y:S02]  /*5ec0*/  LEA.HI.X.SX32 R41, R41, R44, 0x1, P6 ;  /* 0x0000002c29297211 */ /* 0x000fe400030f0eff */
[C---:B------:R-:W-:Y:S02]  /*5ed0*/  LEA R34, P6, R35.reuse, R0, 0x1 ;  /* 0x0000000023227211 */ /* 0x040fe400078c08ff */
[----:B------:R-:W-:Y:S01]  /*5ee0*/  ISETP.LT.AND P5, PT, R96, c[0x0][0x17c], !P0 ;  /* 0x00005f0060007a0c */ /* 0x000fe200047a1270 */
[----:B------:R0:W-:Y:S01]  /*5ef0*/  @P1 STG.E.U16 [R36.64], R18 ;  /* 0x0000001224001986 */ /* 0x0001e2000c101506 */
[----:B------:R-:W-:Y:S01]  /*5f00*/  LEA.HI.X.SX32 R35, R35, R44, 0x1, P6 ;  /* 0x0000002c23237211 */ /* 0x000fe200030f0eff */
[----:B------:R-:W-:Y:S01]  /*5f10*/  IMAD R45, R2, 0x2, R43 ;  /* 0x00000002022d7824 */ /* 0x000fe200078e022b */
[----:B------:R-:W-:Y:S01]  /*5f20*/  ISETP.LT.AND P4, PT, R95, c[0x0][0x17c], !P0 ;  /* 0x00005f005f007a0c */ /* 0x000fe20004781270 */
[----:B------:R1:W-:Y:S01]  /*5f30*/  @P2 STG.E.U16 [R38.64], R3 ;  /* 0x0000000326002986 */ /* 0x0003e2000c101506 */
[----:B------:R-:W-:-:S02]  /*5f40*/  ISETP.LT.AND P3, PT, R90, c[0x0][0x17c], !P0 ;  /* 0x00005f005a007a0c */ /* 0x000fc40004761270 */
[----:B0-----:R-:W-:-:S04]  /*5f50*/  LEA R36, P6, R43, R0, 0x1 ;  /* 0x000000002b247211 */ /* 0x001fc800078c08ff */
[----:B------:R-:W-:Y:S01]  /*5f60*/  LEA.HI.X.SX32 R37, R43, R44, 0x1, P6 ;  /* 0x0000002c2b257211 */ /* 0x000fe200030f0eff */
[C---:B------:R-:W-:Y:S01]  /*5f70*/  IMAD R43, R2.reuse, 0x2, R45 ;  /* 0x00000002022b7824 */ /* 0x040fe200078e022d */
[----:B-1----:R-:W-:Y:S01]  /*5f80*/  LEA R38, P6, R45, R0, 0x1 ;  /* 0x000000002d267211 */ /* 0x002fe200078c08ff */
[----:B------:R0:W-:Y:S01]  /*5f90*/  @P5 STG.E.U16 [R40.64], R5 ;  /* 0x0000000528005986 */ /* 0x0001e2000c101506 */
[----:B------:R-:W-:Y:S02]  /*5fa0*/  ISETP.LT.AND P1, PT, R89, c[0x0][0x17c], !P0 ;  /* 0x00005f0059007a0c */ /* 0x000fe40004721270 */
[----:B------:R-:W-:Y:S01]  /*5fb0*/  LEA.HI.X.SX32 R39, R45, R44, 0x1, P6 ;  /* 0x0000002c2d277211 */ /* 0x000fe200030f0eff */
[----:B------:R-:W-:Y:S01]  /*5fc0*/  IMAD R45, R2, 0x2, R43 ;  /* 0x00000002022d7824 */ /* 0x000fe200078e022b */
[----:B------:R1:W-:Y:S01]  /*5fd0*/  @P4 STG.E.U16 [R34.64], R11 ;  /* 0x0000000b22004986 */ /* 0x0003e2000c101506 */
[----:B------:R-:W-:Y:S02]  /*5fe0*/  ISETP.LT.AND P2, PT, R88, c[0x0][0x17c], !P0 ;  /* 0x00005f0058007a0c */ /* 0x000fe40004741270 */
        /* <DEDUP_REMOVED lines=39> */
[----:B0-----:R-:W-:-:S04]  /*6260*/  LEA R40, P6, R43, R0, 0x1 ;  /* 0x000000002b287211 */ /* 0x001fc800078c08ff */
[----:B------:R-:W-:Y:S01]  /*6270*/  LEA.HI.X.SX32 R41, R43, R44, 0x1, P6 ;  /* 0x0000002c2b297211 */ /* 0x000fe200030f0eff */
[----:B------:R-:W-:Y:S01]  /*6280*/  IMAD R43, R2, 0x2, R45 ;  /* 0x00000002022b7824 */ /* 0x000fe200078e022d */
[C---:B-1----:R-:W-:Y:S01]  /*6290*/  LEA R34, P6, R45.reuse, R0, 0x1 ;  /* 0x000000002d227211 */ /* 0x042fe200078c08ff */
[----:B------:R0:W-:Y:S01]  /*62a0*/  @P5 STG.E.U16 [R36.64], R25 ;  /* 0x0000001924005986 */ /* 0x0001e2000c101506 */
[----:B------:R-:W-:Y:S02]  /*62b0*/  ISETP.LT.AND P3, PT, R80, c[0x0][0x17c], !P0 ;  /* 0x00005f0050007a0c */ /* 0x000fe40004761270 */
[----:B------:R-:W-:Y:S01]  /*62c0*/  LEA.HI.X.SX32 R35, R45, R44, 0x1, P6 ;  /* 0x0000002c2d237211 */ /* 0x000fe200030f0eff */
[----:B------:R-:W-:Y:S01]  /*62d0*/  IMAD R45, R2, 0x2, R43 ;  /* 0x00000002022d7824 */ /* 0x000fe200078e022b */
[----:B------:R-:W-:Y:S02]  /*62e0*/  ISETP.LT.AND P1, PT, R79, c[0x0][0x17c], !P0 ;  /* 0x00005f004f007a0c */ /* 0x000fe40004721270 */
[----:B------:R-:W-:Y:S01]  /*62f0*/  ISETP.LT.AND P2, PT, R78, c[0x0][0x17c], !P0 ;  /* 0x00005f004e007a0c */ /* 0x000fe20004741270 */
[----:B------:R1:W-:Y:S01]  /*6300*/  @P4 STG.E.U16 [R38.64], R27 ;  /* 0x0000001b26004986 */ /* 0x0003e2000c101506 */
[----:B0-----:R-:W-:-:S04]  /*6310*/  LEA R36, P6, R43, R0, 0x1 ;  /* 0x000000002b247211 */ /* 0x001fc800078c08ff */
[----:B------:R-:W-:Y:S01]  /*6320*/  LEA.HI.X.SX32 R37, R43, R44, 0x1, P6 ;  /* 0x0000002c2b257211 */ /* 0x000fe200030f0eff */
[----:B------:R-:W-:Y:S01]  /*6330*/  IMAD R43, R2, 0x2, R45 ;  /* 0x00000002022b7824 */ /* 0x000fe200078e022d */
[----:B-1----:R-:W-:Y:S02]  /*6340*/  LEA R38, P6, R45, R0, 0x1 ;  /* 0x000000002d267211 */ /* 0x002fe400078c08ff */
[----:B------:R-:W-:Y:S02]  /*6350*/  ISETP.LT.AND P5, PT, R59, c[0x0][0x17c], !P0 ;  /* 0x00005f003b007a0c */ /* 0x000fe400047a1270 */
[----:B------:R-:W-:Y:S02]  /*6360*/  ISETP.LT.AND P4, PT, R60, c[0x0][0x17c], !P0 ;  /* 0x00005f003c007a0c */ /* 0x000fe40004781270 */
[----:B------:R-:W-:Y:S02]  /*6370*/  LEA.HI.X.SX32 R39, R45, R44, 0x1, P6 ;  /* 0x0000002c2d277211 */ /* 0x000fe400030f0eff */
[----:B------:R-:W-:Y:S01]  /*6380*/  PRMT R19, R3, 0x7632, R19 ;  /* 0x0000763203137816 */ /* 0x000fe20000000013 */
[----:B------:R-:W-:Y:S01]  /*6390*/  IMAD R3, R2, 0x2, R43 ;  /* 0x0000000202037824 */ /* 0x000fe200078e022b */
[----:B------:R-:W-:Y:S01]  /*63a0*/  LEA R4, P6, R43, R0, 0x1 ;  /* 0x000000002b047211 */ /* 0x000fe200078c08ff */
[----:B------:R-:W-:Y:S01]  /*63b0*/  @P3 STG.E.U16 [R40.64], R29 ;  /* 0x0000001d28003986 */ /* 0x000fe2000c101506 */
[----:B------:R-:W-:-:S02]  /*63c0*/  PRMT R6, R5, 0x7632, R6 ;  /* 0x0000763205067816 */ /* 0x000fc40000000006 */
[----:B------:R-:W-:Y:S01]  /*63d0*/  LEA.HI.X.SX32 R5, R43, R44, 0x1, P6 ;  /* 0x0000002c2b057211 */ /* 0x000fe200030f0eff */
[----:B------:R0:W-:Y:S01]  /*63e0*/  @P1 STG.E.U16 [R34.64], R31 ;  /* 0x0000001f22001986 */ /* 0x0001e2000c101506 */
[----:B------:R-:W-:-:S03]  /*63f0*/  ISETP.LT.AND P3, PT, R61, c[0x0][0x17c], !P0 ;  /* 0x00005f003d007a0c */ /* 0x000fc60004761270 */
[----:B------:R1:W-:Y:S01]  /*6400*/  @P2 STG.E.U16 [R36.64], R33 ;  /* 0x0000002124002986 */ /* 0x0003e2000c101506 */
[----:B------:R-:W-:Y:S02]  /*6410*/  ISETP.LT.AND P1, PT, R62, c[0x0][0x17c], !P0 ;  /* 0x00005f003e007a0c */ /* 0x000fe40004721270 */
[----:B0-----:R-:W-:Y:S01]  /*6420*/  LEA R34, P6, R3, R0, 0x1 ;  /* 0x0000000003227211 */ /* 0x001fe200078c08ff */
[----:B-1----:R-:W-:-:S03]  /*6430*/  IMAD R37, R2, 0x2, R3 ;  /* 0x0000000202257824 */ /* 0x002fc600078e0203 */
[----:B------:R-:W-:Y:S01]  /*6440*/  LEA.HI.X.SX32 R35, R3, R44, 0x1, P6 ;  /* 0x0000002c03237211 */ /* 0x000fe200030f0eff */
[----:B------:R-:W-:Y:S01]  /*6450*/  @P5 STG.E.U16 [R38.64], R19 ;  /* 0x0000001326005986 */ /* 0x000fe2000c101506 */
[C---:B------:R-:W-:Y:S01]  /*6460*/  IMAD R3, R2.reuse, 0x2, R37 ;  /* 0x0000000202037824 */ /* 0x040fe200078e0225 */
[----:B------:R-:W-:Y:S02]  /*6470*/  LEA R8, P6, R37, R0, 0x1 ;  /* 0x0000000025087211 */ /* 0x000fe400078c08ff */
[----:B------:R0:W-:Y:S01]  /*6480*/  @P4 STG.E.U16 [R4.64], R6 ;  /* 0x0000000604004986 */ /* 0x0001e2000c101506 */
[----:B------:R-:W-:Y:S01]  /*6490*/  PRMT R17, R11, 0x7632, R17 ;  /* 0x000076320b117816 */ /* 0x000fe20000000011 */
[----:B------:R-:W-:Y:S01]  /*64a0*/  IMAD R11, R2, 0x2, R3 ;  /* 0x00000002020b7824 */ /* 0x000fe200078e0203 */
[----:B------:R-:W-:-:S03]  /*64b0*/  ISETP.LT.AND P2, PT, R63, c[0x0][0x17c], !P0 ;  /* 0x00005f003f007a0c */ /* 0x000fc60004741270 */
[----:B------:R-:W-:Y:S01]  /*64c0*/  @P3 STG.E.U16 [R34.64], R17 ;  /* 0x0000001122003986 */ /* 0x000fe2000c101506 */
[----:B0-----:R-:W-:Y:S02]  /*64d0*/  PRMT R5, R9, 0x7632, R5 ;  /* 0x0000763209057816 */ /* 0x001fe40000000005 */
[----:B------:R-:W-:Y:S02]  /*64e0*/  LEA.HI.X.SX32 R9, R37, R44, 0x1, P6 ;  /* 0x0000002c25097211 */ /* 0x000fe400030f0eff */
[----:B------:R-:W-:-:S03]  /*64f0*/  LEA R4, P6, R3, R0, 0x1 ;  /* 0x0000000003047211 */ /* 0x000fc600078c08ff */
[----:B------:R0:W-:Y:S01]  /*6500*/  @P1 STG.E.U16 [R8.64], R5 ;  /* 0x0000000508001986 */ /* 0x0001e2000c101506 */
[----:B------:R-:W-:Y:S02]  /*6510*/  ISETP.LT.AND P5, PT, R64, c[0x0][0x17c], !P0 ;  /* 0x00005f0040007a0c */ /* 0x000fe400047a1270 */
[----:B------:R-:W-:Y:S02]  /*6520*/  PRMT R12, R7, 0x7632, R12 ;  /* 0x00007632070c7816 */ /* 0x000fe4000000000c */
[----:B------:R-:W-:Y:S02]  /*6530*/  ISETP.LT.AND P4, PT, R65, c[0x0][0x17c], !P0 ;  /* 0x00005f0041007a0c */ /* 0x000fe40004781270 */
[----:B0-----:R-:W-:Y:S01]  /*6540*/  LEA.HI.X.SX32 R5, R3, R44, 0x1, P6 ;  /* 0x0000002c03057211 */ /* 0x001fe200030f0eff */
[----:B------:R-:W-:Y:S01]  /*6550*/  IMAD R3, R2, 0x2, R11 ;  /* 0x0000000202037824 */ /* 0x000fe200078e020b */
[----:B------:R-:W-:-:S03]  /*6560*/  LEA R6, P6, R11, R0, 0x1 ;  /* 0x000000000b067211 */ /* 0x000fc600078c08ff */
[C---:B------:R-:W-:Y:S01]  /*6570*/  IMAD R9, R2.reuse, 0x2, R3 ;  /* 0x0000000202097824 */ /* 0x040fe200078e0203 */
[----:B------:R-:W-:Y:S02]  /*6580*/  LEA.HI.X.SX32 R7, R11, R44, 0x1, P6 ;  /* 0x0000002c0b077211 */ /* 0x000fe400030f0eff */
[----:B------:R-:W-:Y:S02]  /*6590*/  LEA R10, P6, R3, R0, 0x1 ;  /* 0x00000000030a7211 */ /* 0x000fe400078c08ff */
[----:B------:R-:W-:Y:S02]  /*65a0*/  PRMT R13, R13, 0x7632, R13 ;  /* 0x000076320d0d7816 */ /* 0x000fe4000000000d */
[----:B------:R-:W-:Y:S01]  /*65b0*/  LEA.HI.X.SX32 R11, R3, R44, 0x1, P6 ;  /* 0x0000002c030b7211 */ /* 0x000fe200030f0eff */
[----:B------:R-:W-:Y:S01]  /*65c0*/  IMAD R3, R2, 0x2, R9 ;  /* 0x0000000202037824 */ /* 0x000fe200078e0209 */
[----:B------:R-:W-:Y:S01]  /*65d0*/  LEA R8, P6, R9, R0, 0x1 ;  /* 0x0000000009087211 */ /* 0x000fe200078c08ff */
[----:B------:R0:W-:Y:S01]  /*65e0*/  @P2 STG.E.U16 [R4.64], R12 ;  /* 0x0000000c04002986 */ /* 0x0001e2000c101506 */
[----:B------:R-:W-:-:S02]  /*65f0*/  ISETP.LT.AND P3, PT, R66, c[0x0][0x17c], !P0 ;  /* 0x00005f0042007a0c */ /* 0x000fc40004761270 */
[----:B------:R-:W-:Y:S01]  /*6600*/  LEA.HI.X.SX32 R9, R9, R44, 0x1, P6 ;  /* 0x0000002c09097211 */ /* 0x000fe200030f0eff */
[----:B------:R1:W-:Y:S01]  /*6610*/  @P5 STG.E.U16 [R6.64], R13 ;  /* 0x0000000d06005986 */ /* 0x0003e2000c101506 */
[----:B------:R-:W-:Y:S02]  /*6620*/  ISETP.LT.AND P1, PT, R67, c[0x0][0x17c], !P0 ;  /* 0x00005f0043007a0c */ /* 0x000fe40004721270 */
[----:B0-----:R-:W-:Y:S02]  /*6630*/  PRMT R5, R15, 0x7632, R5 ;  /* 0x000076320f057816 */ /* 0x001fe40000000005 */
[----:B------:R-:W-:Y:S01]  /*6640*/  LEA R4, P6, R3, R0, 0x1 ;  /* 0x0000000003047211 */ /* 0x000fe200078c08ff */
[----:B-1----:R-:W-:Y:S02]  /*6650*/  IMAD R7, R2, 0x2, R3 ;  /* 0x0000000202077824 */ /* 0x002fe400078e0203 */
[----:B------:R0:W-:Y:S01]  /*6660*/  @P4 STG.E.U16 [R10.64], R5 ;  /* 0x000000050a004986 */ /* 0x0001e2000c101506 */
[----:B------:R-:W-:-:S02]  /*6670*/  PRMT R17, R17, 0x7632, R17 ;  /* 0x0000763211117816 */ /* 0x000fc40000000011 */
[----:B------:R-:W-:Y:S02]  /*6680*/  PRMT R19, R19, 0x7632, R19 ;  /* 0x0000763213137816 */ /* 0x000fe40000000013 */
[----:B------:R-:W-:Y:S02]  /*6690*/  ISETP.LT.AND P2, PT, R68, c[0x0][0x17c], !P0 ;  /* 0x00005f0044007a0c */ /* 0x000fe40004741270 */
[----:B0-----:R-:W-:Y:S01]  /*66a0*/  LEA.HI.X.SX32 R5, R3, R44, 0x1, P6 ;  /* 0x0000002c03057211 */ /* 0x001fe200030f0eff */
[----:B------:R-:W-:-:S04]  /*66b0*/  IMAD R3, R2, 0x2, R7 ;  /* 0x0000000202037824 */ /* 0x000fc800078e0207 */
[C---:B------:R-:W-:Y:S01]  /*66c0*/  IMAD R11, R2.reuse, 0x2, R3 ;  /* 0x00000002020b7824 */ /* 0x040fe200078e0203 */
[----:B------:R0:W-:Y:S01]  /*66d0*/  @P3 STG.E.U16 [R8.64], R17 ;  /* 0x0000001108003986 */ /* 0x0001e2000c101506 */
[C---:B------:R-:W-:Y:S02]  /*66e0*/  LEA R6, P6, R7.reuse, R0, 0x1 ;  /* 0x0000000007067211 */ /* 0x040fe400078c08ff */
[C---:B------:R-:W-:Y:S01]  /*66f0*/  IMAD R13, R2.reuse, 0x2, R11 ;  /* 0x00000002020d7824 */ /* 0x040fe200078e020b */
[----:B------:R1:W-:Y:S01]  /*6700*/  @P1 STG.E.U16 [R4.64], R19 ;  /* 0x0000001304001986 */ /* 0x0003e2000c101506 */
[----:B------:R-:W-:Y:S02]  /*6710*/  LEA.HI.X.SX32 R7, R7, R44, 0x1, P6 ;  /* 0x0000002c07077211 */ /* 0x000fe400030f0eff */
[----:B------:R-:W-:Y:S01]  /*6720*/  IMAD R15, R2, 0x2, R13 ;  /* 0x00000002020f7824 */ /* 0x000fe200078e020d */
[----:B------:R-:W-:Y:S02]  /*6730*/  PRMT R21, R21, 0x7632, R21 ;  /* 0x0000763215157816 */ /* 0x000fe40000000015 */
[----:B0-----:R-:W-:-:S04]  /*6740*/  LEA R8, P1, R3, R0, 0x1 ;  /* 0x0000000003087211 */ /* 0x001fc800078208ff */
[----:B------:R-:W-:Y:S01]  /*6750*/  LEA.HI.X.SX32 R9, R3, R44, 0x1, P1 ;  /* 0x0000002c03097211 */ /* 0x000fe200008f0eff */
[C---:B------:R-:W-:Y:S01]  /*6760*/  IMAD R3, R2.reuse, 0x2, R15 ;  /* 0x0000000202037824 */ /* 0x040fe200078e020f */
[----:B------:R0:W-:Y:S01]  /*6770*/  @P2 STG.E.U16 [R6.64], R21 ;  /* 0x0000001506002986 */ /* 0x0001e2000c101506 */
[-C--:B------:R-:W-:Y:S02]  /*6780*/  LEA R10, P2, R11, R0.reuse, 0x1 ;  /* 0x000000000b0a7211 */ /* 0x080fe400078408ff */
[----:B------:R-:W-:Y:S01]  /*6790*/  IMAD R17, R2, 0x2, R3 ;  /* 0x0000000202117824 */ /* 0x000fe200078e0203 */
[----:B------:R-:W-:Y:S02]  /*67a0*/  LEA R2, P1, R3, R0, 0x1 ;  /* 0x0000000003027211 */ /* 0x000fe400078208ff */
[----:B------:R-:W-:Y:S02]  /*67b0*/  ISETP.LT.AND P5, PT, R69, c[0x0][0x17c], !P0 ;  /* 0x00005f0045007a0c */ /* 0x000fe400047a1270 */
[----:B------:R-:W-:-:S02]  /*67c0*/  ISETP.LT.AND P4, PT, R70, c[0x0][0x17c], !P0 ;  /* 0x00005f0046007a0c */ /* 0x000fc40004781270 */
[----:B------:R-:W-:Y:S02]  /*67d0*/  ISETP.LT.AND P3, PT, R71, c[0x0][0x17c], !P0 ;  /* 0x00005f0047007a0c */ /* 0x000fe40004761270 */
[----:B------:R-:W-:Y:S02]  /*67e0*/  LEA R12, P6, R13, R0, 0x1 ;  /* 0x000000000d0c7211 */ /* 0x000fe400078c08ff */
[-C--:B------:R-:W-:Y:S02]  /*67f0*/  LEA.HI.X.SX32 R11, R11, R44.reuse, 0x1, P2 ;  /* 0x0000002c0b0b7211 */ /* 0x080fe400010f0eff */
[----:B------:R-:W-:Y:S02]  /*6800*/  ISETP.LT.AND P2, PT, R72, c[0x0][0x17c], !P0 ;  /* 0x00005f0048007a0c */ /* 0x000fe40004741270 */
[----:B------:R-:W-:Y:S02]  /*6810*/  LEA.HI.X.SX32 R3, R3, R44, 0x1, P1 ;  /* 0x0000002c03037211 */ /* 0x000fe400008f0eff */
[----:B------:R-:W-:-:S02]  /*6820*/  ISETP.LT.AND P1, PT, R91, c[0x0][0x17c], !P0 ;  /* 0x00005f005b007a0c */ /* 0x000fc40004721270 */
[----:B------:R-:W-:Y:S02]  /*6830*/  ISETP.LT.AND P0, PT, R73, c[0x0][0x17c], !P0 ;  /* 0x00005f0049007a0c */ /* 0x000fe40004701270 */
[----:B------:R-:W-:Y:S02]  /*6840*/  LEA.HI.X.SX32 R13, R13, R44, 0x1, P6 ;  /* 0x0000002c0d0d7211 */ /* 0x000fe400030f0eff */
[----:B-1----:R-:W-:Y:S02]  /*6850*/  LEA R4, P6, R15, R0, 0x1 ;  /* 0x000000000f047211 */ /* 0x002fe400078c08ff */
[----:B------:R-:W-:Y:S02]  /*6860*/  PRMT R23, R23, 0x7632, R23 ;  /* 0x0000763217177816 */ /* 0x000fe40000000017 */
[----:B------:R-:W-:Y:S02]  /*6870*/  PRMT R25, R25, 0x7632, R25 ;  /* 0x0000763219197816 */ /* 0x000fe40000000019 */
[----:B------:R-:W-:-:S02]  /*6880*/  PRMT R27, R27, 0x7632, R27 ;  /* 0x000076321b1b7816 */ /* 0x000fc4000000001b */
[----:B------:R-:W-:Y:S02]  /*6890*/  LEA.HI.X.SX32 R5, R15, R44, 0x1, P6 ;  /* 0x0000002c0f057211 */ /* 0x000fe400030f0eff */
[----:B------:R-:W-:Y:S01]  /*68a0*/  PRMT R29, R29, 0x7632, R29 ;  /* 0x000076321d1d7816 */ /* 0x000fe2000000001d */
[----:B------:R1:W-:Y:S01]  /*68b0*/  @P5 STG.E.U16 [R8.64], R23 ;  /* 0x0000001708005986 */ /* 0x0003e2000c101506 */
[----:B------:R-:W-:-:S03]  /*68c0*/  PRMT R31, R31, 0x7632, R31 ;  /* 0x000076321f1f7816 */ /* 0x000fc6000000001f */
[----:B------:R1:W-:Y:S01]  /*68d0*/  @P4 STG.E.U16 [R10.64], R25 ;  /* 0x000000190a004986 */ /* 0x0003e2000c101506 */
[----:B0-----:R-:W-:-:S03]  /*68e0*/  LEA R6, P6, R17, R0, 0x1 ;  /* 0x0000000011067211 */ /* 0x001fc600078c08ff */
[----:B------:R1:W-:Y:S04]  /*68f0*/  @P3 STG.E.U16 [R12.64], R27 ;  /* 0x0000001b0c003986 */ /* 0x0003e8000c101506 */
[----:B------:R1:W-:Y:S01]  /*6900*/  @P2 STG.E.U16 [R4.64], R29 ;  /* 0x0000001d04002986 */ /* 0x0003e2000c101506 */
[----:B------:R-:W-:-:S03]  /*6910*/  LEA.HI.X.SX32 R7, R17, R44, 0x1, P6 ;  /* 0x0000002c11077211 */ /* 0x000fc600030f0eff */
[----:B------:R1:W-:Y:S01]  /*6920*/  @P1 STG.E.U16 [R2.64], R31 ;  /* 0x0000001f02001986 */ /* 0x0003e2000c101506 */
[----:B------:R-:W-:Y:S05]  /*6930*/  @!P0 EXIT ;  /* 0x000000000000894d */ /* 0x000fea0003800000 */
[----:B-1----:R-:W-:-:S05]  /*6940*/  PRMT R3, R33, 0x7632, R3 ;  /* 0x0000763221037816 */ /* 0x002fca0000000003 */
[----:B------:R-:W-:Y:S01]  /*6950*/  STG.E.U16 [R6.64], R3 ;  /* 0x0000000306007986 */ /* 0x000fe2000c101506 */
[----:B------:R-:W-:Y:S05]  /*6960*/  EXIT ;  /* 0x000000000000794d */ /* 0x000fea0003800000 */
.L_x_4:
[----:B------:R-:W-:-:S00]  /*6970*/  BRA `(.L_x_4) ;  /* 0xfffffff000007947 */ /* 0x000fc0000383ffff */
[----:B------:R-:W-:-:S00]  /*6980*/  NOP ;  /* 0x0000000000007918 */ /* 0x000fc00000000000 */
[----:B------:R-:W-:-:S00]  /*6990*/  NOP ;  /* 0x0000000000007918 */ /* 0x000fc00000000000 */
[----:B------:R-:W-:-:S00]  /*69a0*/  NOP ;  /* 0x0000000000007918 */ /* 0x000fc00000000000 */
[----:B------:R-:W-:-:S00]  /*69b0*/  NOP ;  /* 0x0000000000007918 */ /* 0x000fc00000000000 */
[----:B------:R-:W-:-:S00]  /*69c0*/  NOP ;  /* 0x0000000000007918 */ /* 0x000fc00000000000 */
[----:B------:R-:W-:-:S00]  /*69d0*/  NOP ;  /* 0x0000000000007918 */ /* 0x000fc00000000000 */
[----:B------:R-:W-:-:S00]  /*69e0*/  NOP ;  /* 0x0000000000007918 */ /* 0x000fc00000000000 */
[----:B------:R-:W-:-:S00]  /*69f0*/  NOP ;  /* 0x0000000000007918 */ /* 0x000fc00000000000 */
.L_x_5:


//--------------------- .nv.shared.matmul_kernel  --------------------------
	.section	.nv.shared.matmul_kernel,"aw",@nobits
	.sectionflags	@""
	.align	16
